//
// Generated by NVIDIA NVVM Compiler
//
// Compiler Build ID: CL-36424714
// Cuda compilation tools, release 13.0, V13.0.88
// Based on NVVM 20.0.0
//

.version 9.0
.target sm_100
.address_size 64

	// .globl	_Z24cuda_im2col_kernel_floatPfiS_immmmmmmmmm

.visible .entry _Z24cuda_im2col_kernel_floatPfiS_immmmmmmmmm(
	.param .u64 .ptr .align 1 _Z24cuda_im2col_kernel_floatPfiS_immmmmmmmmm_param_0,
	.param .u32 _Z24cuda_im2col_kernel_floatPfiS_immmmmmmmmm_param_1,
	.param .u64 .ptr .align 1 _Z24cuda_im2col_kernel_floatPfiS_immmmmmmmmm_param_2,
	.param .u32 _Z24cuda_im2col_kernel_floatPfiS_immmmmmmmmm_param_3,
	.param .u64 _Z24cuda_im2col_kernel_floatPfiS_immmmmmmmmm_param_4,
	.param .u64 _Z24cuda_im2col_kernel_floatPfiS_immmmmmmmmm_param_5,
	.param .u64 _Z24cuda_im2col_kernel_floatPfiS_immmmmmmmmm_param_6,
	.param .u64 _Z24cuda_im2col_kernel_floatPfiS_immmmmmmmmm_param_7,
	.param .u64 _Z24cuda_im2col_kernel_floatPfiS_immmmmmmmmm_param_8,
	.param .u64 _Z24cuda_im2col_kernel_floatPfiS_immmmmmmmmm_param_9,
	.param .u64 _Z24cuda_im2col_kernel_floatPfiS_immmmmmmmmm_param_10,
	.param .u64 _Z24cuda_im2col_kernel_floatPfiS_immmmmmmmmm_param_11,
	.param .u64 _Z24cuda_im2col_kernel_floatPfiS_immmmmmmmmm_param_12,
	.param .u64 _Z24cuda_im2col_kernel_floatPfiS_immmmmmmmmm_param_13
)
{
	.reg .pred 	%p<12>;
	.reg .b32 	%r<36>;
	.reg .b32 	%f<2>;
	.reg .b64 	%rd<95>;

	ld.param.u32 	%r2, [_Z24cuda_im2col_kernel_floatPfiS_immmmmmmmmm_param_1];
	ld.param.u32 	%r3, [_Z24cuda_im2col_kernel_floatPfiS_immmmmmmmmm_param_3];
	ld.param.u64 	%rd39, [_Z24cuda_im2col_kernel_floatPfiS_immmmmmmmmm_param_5];
	ld.param.u64 	%rd40, [_Z24cuda_im2col_kernel_floatPfiS_immmmmmmmmm_param_6];
	ld.param.u64 	%rd42, [_Z24cuda_im2col_kernel_floatPfiS_immmmmmmmmm_param_8];
	ld.param.u64 	%rd43, [_Z24cuda_im2col_kernel_floatPfiS_immmmmmmmmm_param_9];
	ld.param.u64 	%rd44, [_Z24cuda_im2col_kernel_floatPfiS_immmmmmmmmm_param_10];
	ld.param.u64 	%rd45, [_Z24cuda_im2col_kernel_floatPfiS_immmmmmmmmm_param_11];
	ld.param.u64 	%rd46, [_Z24cuda_im2col_kernel_floatPfiS_immmmmmmmmm_param_12];
	ld.param.u64 	%rd47, [_Z24cuda_im2col_kernel_floatPfiS_immmmmmmmmm_param_13];
	mov.u32 	%r4, %ctaid.x;
	mov.u32 	%r5, %ntid.x;
	mov.u32 	%r6, %tid.x;
	mad.lo.s32 	%r1, %r4, %r5, %r6;
	setp.ge.s32 	%p1, %r1, %r3;
	@%p1 bra 	$L__BB0_30;
	cvt.s64.s32 	%rd1, %r1;
	mul.lo.s64 	%rd48, %rd42, %rd39;
	mul.lo.s64 	%rd49, %rd48, %rd43;
	mul.lo.s64 	%rd50, %rd49, %rd44;
	mul.lo.s64 	%rd2, %rd50, %rd45;
	or.b64  	%rd51, %rd1, %rd2;
	and.b64  	%rd52, %rd51, -4294967296;
	setp.ne.s64 	%p2, %rd52, 0;
	@%p2 bra 	$L__BB0_3;
	cvt.u32.u64 	%r7, %rd2;
	cvt.u32.u64 	%r8, %rd1;
	div.u32 	%r9, %r8, %r7;
	cvt.u64.u32 	%rd85, %r9;
	bra.uni 	$L__BB0_4;
$L__BB0_3:
	div.u64 	%rd85, %rd1, %rd2;
$L__BB0_4:
	mul.lo.s64 	%rd6, %rd43, %rd42;
	mul.lo.s64 	%rd53, %rd6, %rd44;
	mul.lo.s64 	%rd7, %rd53, %rd45;
	or.b64  	%rd54, %rd1, %rd7;
	and.b64  	%rd55, %rd54, -4294967296;
	setp.ne.s64 	%p3, %rd55, 0;
	@%p3 bra 	$L__BB0_6;
	cvt.u32.u64 	%r10, %rd7;
	cvt.u32.u64 	%r11, %rd1;
	div.u32 	%r12, %r11, %r10;
	cvt.u64.u32 	%rd86, %r12;
	bra.uni 	$L__BB0_7;
$L__BB0_6:
	div.u64 	%rd86, %rd1, %rd7;
$L__BB0_7:
	or.b64  	%rd56, %rd86, %rd39;
	and.b64  	%rd57, %rd56, -4294967296;
	setp.ne.s64 	%p4, %rd57, 0;
	@%p4 bra 	$L__BB0_9;
	cvt.u32.u64 	%r13, %rd39;
	cvt.u32.u64 	%r14, %rd86;
	rem.u32 	%r15, %r14, %r13;
	cvt.u64.u32 	%rd87, %r15;
	bra.uni 	$L__BB0_10;
$L__BB0_9:
	rem.u64 	%rd87, %rd86, %rd39;
$L__BB0_10:
	mul.lo.s64 	%rd14, %rd6, %rd45;
	or.b64  	%rd58, %rd1, %rd14;
	and.b64  	%rd59, %rd58, -4294967296;
	setp.ne.s64 	%p5, %rd59, 0;
	@%p5 bra 	$L__BB0_12;
	cvt.u32.u64 	%r16, %rd14;
	cvt.u32.u64 	%r17, %rd1;
	div.u32 	%r18, %r17, %r16;
	cvt.u64.u32 	%rd88, %r18;
	bra.uni 	$L__BB0_13;
$L__BB0_12:
	div.u64 	%rd88, %rd1, %rd14;
$L__BB0_13:
	or.b64  	%rd60, %rd88, %rd44;
	and.b64  	%rd61, %rd60, -4294967296;
	setp.ne.s64 	%p6, %rd61, 0;
	@%p6 bra 	$L__BB0_15;
	cvt.u32.u64 	%r19, %rd44;
	cvt.u32.u64 	%r20, %rd88;
	rem.u32 	%r21, %r20, %r19;
	cvt.u64.u32 	%rd89, %r21;
	bra.uni 	$L__BB0_16;
$L__BB0_15:
	rem.u64 	%rd89, %rd88, %rd44;
$L__BB0_16:
	or.b64  	%rd62, %rd1, %rd6;
	and.b64  	%rd63, %rd62, -4294967296;
	setp.ne.s64 	%p7, %rd63, 0;
	@%p7 bra 	$L__BB0_18;
	cvt.u32.u64 	%r22, %rd6;
	cvt.u32.u64 	%r23, %rd1;
	div.u32 	%r24, %r23, %r22;
	cvt.u64.u32 	%rd90, %r24;
	bra.uni 	$L__BB0_19;
$L__BB0_18:
	div.u64 	%rd90, %rd1, %rd6;
$L__BB0_19:
	or.b64  	%rd64, %rd90, %rd45;
	and.b64  	%rd65, %rd64, -4294967296;
	setp.ne.s64 	%p8, %rd65, 0;
	@%p8 bra 	$L__BB0_21;
	cvt.u32.u64 	%r25, %rd45;
	cvt.u32.u64 	%r26, %rd90;
	rem.u32 	%r27, %r26, %r25;
	cvt.u64.u32 	%rd91, %r27;
	bra.uni 	$L__BB0_22;
$L__BB0_21:
	rem.u64 	%rd91, %rd90, %rd45;
$L__BB0_22:
	or.b64  	%rd66, %rd1, %rd43;
	and.b64  	%rd67, %rd66, -4294967296;
	setp.ne.s64 	%p9, %rd67, 0;
	@%p9 bra 	$L__BB0_24;
	cvt.u32.u64 	%r28, %rd43;
	cvt.u32.u64 	%r29, %rd1;
	div.u32 	%r30, %r29, %r28;
	mul.lo.s32 	%r31, %r30, %r28;
	sub.s32 	%r32, %r29, %r31;
	cvt.u64.u32 	%rd92, %r30;
	cvt.u64.u32 	%rd93, %r32;
	bra.uni 	$L__BB0_25;
$L__BB0_24:
	div.u64 	%rd92, %rd1, %rd43;
	mul.lo.s64 	%rd68, %rd92, %rd43;
	sub.s64 	%rd93, %rd1, %rd68;
$L__BB0_25:
	or.b64  	%rd69, %rd92, %rd42;
	and.b64  	%rd70, %rd69, -4294967296;
	setp.ne.s64 	%p10, %rd70, 0;
	@%p10 bra 	$L__BB0_27;
	cvt.u32.u64 	%r33, %rd42;
	cvt.u32.u64 	%r34, %rd92;
	rem.u32 	%r35, %r34, %r33;
	cvt.u64.u32 	%rd94, %r35;
	bra.uni 	$L__BB0_28;
$L__BB0_27:
	rem.u64 	%rd94, %rd92, %rd42;
$L__BB0_28:
	ld.param.u64 	%rd84, [_Z24cuda_im2col_kernel_floatPfiS_immmmmmmmmm_param_7];
	mad.lo.s64 	%rd71, %rd93, %rd47, %rd91;
	mad.lo.s64 	%rd72, %rd85, %rd39, %rd87;
	mad.lo.s64 	%rd73, %rd94, %rd46, %rd89;
	mad.lo.s64 	%rd74, %rd72, %rd40, %rd73;
	mad.lo.s64 	%rd36, %rd74, %rd84, %rd71;
	cvt.s64.s32 	%rd75, %r2;
	setp.ge.u64 	%p11, %rd36, %rd75;
	@%p11 bra 	$L__BB0_30;
	ld.param.u64 	%rd83, [_Z24cuda_im2col_kernel_floatPfiS_immmmmmmmmm_param_2];
	ld.param.u64 	%rd82, [_Z24cuda_im2col_kernel_floatPfiS_immmmmmmmmm_param_0];
	cvta.to.global.u64 	%rd76, %rd82;
	shl.b64 	%rd77, %rd36, 2;
	add.s64 	%rd78, %rd76, %rd77;
	ld.global.f32 	%f1, [%rd78];
	cvta.to.global.u64 	%rd79, %rd83;
	shl.b64 	%rd80, %rd1, 2;
	add.s64 	%rd81, %rd79, %rd80;
	st.global.f32 	[%rd81], %f1;
$L__BB0_30:
	ret;

}
	// .globl	_Z25cuda_im2col_kernel_doublePdiS_immmmmmmmmm
.visible .entry _Z25cuda_im2col_kernel_doublePdiS_immmmmmmmmm(
	.param .u64 .ptr .align 1 _Z25cuda_im2col_kernel_doublePdiS_immmmmmmmmm_param_0,
	.param .u32 _Z25cuda_im2col_kernel_doublePdiS_immmmmmmmmm_param_1,
	.param .u64 .ptr .align 1 _Z25cuda_im2col_kernel_doublePdiS_immmmmmmmmm_param_2,
	.param .u32 _Z25cuda_im2col_kernel_doublePdiS_immmmmmmmmm_param_3,
	.param .u64 _Z25cuda_im2col_kernel_doublePdiS_immmmmmmmmm_param_4,
	.param .u64 _Z25cuda_im2col_kernel_doublePdiS_immmmmmmmmm_param_5,
	.param .u64 _Z25cuda_im2col_kernel_doublePdiS_immmmmmmmmm_param_6,
	.param .u64 _Z25cuda_im2col_kernel_doublePdiS_immmmmmmmmm_param_7,
	.param .u64 _Z25cuda_im2col_kernel_doublePdiS_immmmmmmmmm_param_8,
	.param .u64 _Z25cuda_im2col_kernel_doublePdiS_immmmmmmmmm_param_9,
	.param .u64 _Z25cuda_im2col_kernel_doublePdiS_immmmmmmmmm_param_10,
	.param .u64 _Z25cuda_im2col_kernel_doublePdiS_immmmmmmmmm_param_11,
	.param .u64 _Z25cuda_im2col_kernel_doublePdiS_immmmmmmmmm_param_12,
	.param .u64 _Z25cuda_im2col_kernel_doublePdiS_immmmmmmmmm_param_13
)
{
	.reg .pred 	%p<12>;
	.reg .b32 	%r<36>;
	.reg .b64 	%rd<95>;
	.reg .b64 	%fd<2>;

	ld.param.u32 	%r2, [_Z25cuda_im2col_kernel_doublePdiS_immmmmmmmmm_param_1];
	ld.param.u32 	%r3, [_Z25cuda_im2col_kernel_doublePdiS_immmmmmmmmm_param_3];
	ld.param.u64 	%rd39, [_Z25cuda_im2col_kernel_doublePdiS_immmmmmmmmm_param_5];
	ld.param.u64 	%rd40, [_Z25cuda_im2col_kernel_doublePdiS_immmmmmmmmm_param_6];
	ld.param.u64 	%rd42, [_Z25cuda_im2col_kernel_doublePdiS_immmmmmmmmm_param_8];
	ld.param.u64 	%rd43, [_Z25cuda_im2col_kernel_doublePdiS_immmmmmmmmm_param_9];
	ld.param.u64 	%rd44, [_Z25cuda_im2col_kernel_doublePdiS_immmmmmmmmm_param_10];
	ld.param.u64 	%rd45, [_Z25cuda_im2col_kernel_doublePdiS_immmmmmmmmm_param_11];
	ld.param.u64 	%rd46, [_Z25cuda_im2col_kernel_doublePdiS_immmmmmmmmm_param_12];
	ld.param.u64 	%rd47, [_Z25cuda_im2col_kernel_doublePdiS_immmmmmmmmm_param_13];
	mov.u32 	%r4, %ctaid.x;
	mov.u32 	%r5, %ntid.x;
	mov.u32 	%r6, %tid.x;
	mad.lo.s32 	%r1, %r4, %r5, %r6;
	setp.ge.s32 	%p1, %r1, %r3;
	@%p1 bra 	$L__BB1_30;
	cvt.s64.s32 	%rd1, %r1;
	mul.lo.s64 	%rd48, %rd42, %rd39;
	mul.lo.s64 	%rd49, %rd48, %rd43;
	mul.lo.s64 	%rd50, %rd49, %rd44;
	mul.lo.s64 	%rd2, %rd50, %rd45;
	or.b64  	%rd51, %rd1, %rd2;
	and.b64  	%rd52, %rd51, -4294967296;
	setp.ne.s64 	%p2, %rd52, 0;
	@%p2 bra 	$L__BB1_3;
	cvt.u32.u64 	%r7, %rd2;
	cvt.u32.u64 	%r8, %rd1;
	div.u32 	%r9, %r8, %r7;
	cvt.u64.u32 	%rd85, %r9;
	bra.uni 	$L__BB1_4;
$L__BB1_3:
	div.u64 	%rd85, %rd1, %rd2;
$L__BB1_4:
	mul.lo.s64 	%rd6, %rd43, %rd42;
	mul.lo.s64 	%rd53, %rd6, %rd44;
	mul.lo.s64 	%rd7, %rd53, %rd45;
	or.b64  	%rd54, %rd1, %rd7;
	and.b64  	%rd55, %rd54, -4294967296;
	setp.ne.s64 	%p3, %rd55, 0;
	@%p3 bra 	$L__BB1_6;
	cvt.u32.u64 	%r10, %rd7;
	cvt.u32.u64 	%r11, %rd1;
	div.u32 	%r12, %r11, %r10;
	cvt.u64.u32 	%rd86, %r12;
	bra.uni 	$L__BB1_7;
$L__BB1_6:
	div.u64 	%rd86, %rd1, %rd7;
$L__BB1_7:
	or.b64  	%rd56, %rd86, %rd39;
	and.b64  	%rd57, %rd56, -4294967296;
	setp.ne.s64 	%p4, %rd57, 0;
	@%p4 bra 	$L__BB1_9;
	cvt.u32.u64 	%r13, %rd39;
	cvt.u32.u64 	%r14, %rd86;
	rem.u32 	%r15, %r14, %r13;
	cvt.u64.u32 	%rd87, %r15;
	bra.uni 	$L__BB1_10;
$L__BB1_9:
	rem.u64 	%rd87, %rd86, %rd39;
$L__BB1_10:
	mul.lo.s64 	%rd14, %rd6, %rd45;
	or.b64  	%rd58, %rd1, %rd14;
	and.b64  	%rd59, %rd58, -4294967296;
	setp.ne.s64 	%p5, %rd59, 0;
	@%p5 bra 	$L__BB1_12;
	cvt.u32.u64 	%r16, %rd14;
	cvt.u32.u64 	%r17, %rd1;
	div.u32 	%r18, %r17, %r16;
	cvt.u64.u32 	%rd88, %r18;
	bra.uni 	$L__BB1_13;
$L__BB1_12:
	div.u64 	%rd88, %rd1, %rd14;
$L__BB1_13:
	or.b64  	%rd60, %rd88, %rd44;
	and.b64  	%rd61, %rd60, -4294967296;
	setp.ne.s64 	%p6, %rd61, 0;
	@%p6 bra 	$L__BB1_15;
	cvt.u32.u64 	%r19, %rd44;
	cvt.u32.u64 	%r20, %rd88;
	rem.u32 	%r21, %r20, %r19;
	cvt.u64.u32 	%rd89, %r21;
	bra.uni 	$L__BB1_16;
$L__BB1_15:
	rem.u64 	%rd89, %rd88, %rd44;
$L__BB1_16:
	or.b64  	%rd62, %rd1, %rd6;
	and.b64  	%rd63, %rd62, -4294967296;
	setp.ne.s64 	%p7, %rd63, 0;
	@%p7 bra 	$L__BB1_18;
	cvt.u32.u64 	%r22, %rd6;
	cvt.u32.u64 	%r23, %rd1;
	div.u32 	%r24, %r23, %r22;
	cvt.u64.u32 	%rd90, %r24;
	bra.uni 	$L__BB1_19;
$L__BB1_18:
	div.u64 	%rd90, %rd1, %rd6;
$L__BB1_19:
	or.b64  	%rd64, %rd90, %rd45;
	and.b64  	%rd65, %rd64, -4294967296;
	setp.ne.s64 	%p8, %rd65, 0;
	@%p8 bra 	$L__BB1_21;
	cvt.u32.u64 	%r25, %rd45;
	cvt.u32.u64 	%r26, %rd90;
	rem.u32 	%r27, %r26, %r25;
	cvt.u64.u32 	%rd91, %r27;
	bra.uni 	$L__BB1_22;
$L__BB1_21:
	rem.u64 	%rd91, %rd90, %rd45;
$L__BB1_22:
	or.b64  	%rd66, %rd1, %rd43;
	and.b64  	%rd67, %rd66, -4294967296;
	setp.ne.s64 	%p9, %rd67, 0;
	@%p9 bra 	$L__BB1_24;
	cvt.u32.u64 	%r28, %rd43;
	cvt.u32.u64 	%r29, %rd1;
	div.u32 	%r30, %r29, %r28;
	mul.lo.s32 	%r31, %r30, %r28;
	sub.s32 	%r32, %r29, %r31;
	cvt.u64.u32 	%rd92, %r30;
	cvt.u64.u32 	%rd93, %r32;
	bra.uni 	$L__BB1_25;
$L__BB1_24:
	div.u64 	%rd92, %rd1, %rd43;
	mul.lo.s64 	%rd68, %rd92, %rd43;
	sub.s64 	%rd93, %rd1, %rd68;
$L__BB1_25:
	or.b64  	%rd69, %rd92, %rd42;
	and.b64  	%rd70, %rd69, -4294967296;
	setp.ne.s64 	%p10, %rd70, 0;
	@%p10 bra 	$L__BB1_27;
	cvt.u32.u64 	%r33, %rd42;
	cvt.u32.u64 	%r34, %rd92;
	rem.u32 	%r35, %r34, %r33;
	cvt.u64.u32 	%rd94, %r35;
	bra.uni 	$L__BB1_28;
$L__BB1_27:
	rem.u64 	%rd94, %rd92, %rd42;
$L__BB1_28:
	ld.param.u64 	%rd84, [_Z25cuda_im2col_kernel_doublePdiS_immmmmmmmmm_param_7];
	mad.lo.s64 	%rd71, %rd93, %rd47, %rd91;
	mad.lo.s64 	%rd72, %rd85, %rd39, %rd87;
	mad.lo.s64 	%rd73, %rd94, %rd46, %rd89;
	mad.lo.s64 	%rd74, %rd72, %rd40, %rd73;
	mad.lo.s64 	%rd36, %rd74, %rd84, %rd71;
	cvt.s64.s32 	%rd75, %r2;
	setp.ge.u64 	%p11, %rd36, %rd75;
	@%p11 bra 	$L__BB1_30;
	ld.param.u64 	%rd83, [_Z25cuda_im2col_kernel_doublePdiS_immmmmmmmmm_param_2];
	ld.param.u64 	%rd82, [_Z25cuda_im2col_kernel_doublePdiS_immmmmmmmmm_param_0];
	cvta.to.global.u64 	%rd76, %rd82;
	shl.b64 	%rd77, %rd36, 3;
	add.s64 	%rd78, %rd76, %rd77;
	ld.global.f64 	%fd1, [%rd78];
	cvta.to.global.u64 	%rd79, %rd83;
	shl.b64 	%rd80, %rd1, 3;
	add.s64 	%rd81, %rd79, %rd80;
	st.global.f64 	[%rd81], %fd1;
$L__BB1_30:
	ret;

}
	// .globl	_Z24cuda_col2im_kernel_floatPfiS_immmmmmmmmmi
.visible .entry _Z24cuda_col2im_kernel_floatPfiS_immmmmmmmmmi(
	.param .u64 .ptr .align 1 _Z24cuda_col2im_kernel_floatPfiS_immmmmmmmmmi_param_0,
	.param .u32 _Z24cuda_col2im_kernel_floatPfiS_immmmmmmmmmi_param_1,
	.param .u64 .ptr .align 1 _Z24cuda_col2im_kernel_floatPfiS_immmmmmmmmmi_param_2,
	.param .u32 _Z24cuda_col2im_kernel_floatPfiS_immmmmmmmmmi_param_3,
	.param .u64 _Z24cuda_col2im_kernel_floatPfiS_immmmmmmmmmi_param_4,
	.param .u64 _Z24cuda_col2im_kernel_floatPfiS_immmmmmmmmmi_param_5,
	.param .u64 _Z24cuda_col2im_kernel_floatPfiS_immmmmmmmmmi_param_6,
	.param .u64 _Z24cuda_col2im_kernel_floatPfiS_immmmmmmmmmi_param_7,
	.param .u64 _Z24cuda_col2im_kernel_floatPfiS_immmmmmmmmmi_param_8,
	.param .u64 _Z24cuda_col2im_kernel_floatPfiS_immmmmmmmmmi_param_9,
	.param .u64 _Z24cuda_col2im_kernel_floatPfiS_immmmmmmmmmi_param_10,
	.param .u64 _Z24cuda_col2im_kernel_floatPfiS_immmmmmmmmmi_param_11,
	.param .u64 _Z24cuda_col2im_kernel_floatPfiS_immmmmmmmmmi_param_12,
	.param .u64 _Z24cuda_col2im_kernel_floatPfiS_immmmmmmmmmi_param_13,
	.param .u32 _Z24cuda_col2im_kernel_floatPfiS_immmmmmmmmmi_param_14
)
{
	.reg .pred 	%p<65>;
	.reg .b32 	%r<31>;
	.reg .b32 	%f<46>;
	.reg .b64 	%rd<212>;

	ld.param.u64 	%rd87, [_Z24cuda_col2im_kernel_floatPfiS_immmmmmmmmmi_param_0];
	ld.param.u32 	%r2, [_Z24cuda_col2im_kernel_floatPfiS_immmmmmmmmmi_param_1];
	ld.param.u64 	%rd88, [_Z24cuda_col2im_kernel_floatPfiS_immmmmmmmmmi_param_2];
	ld.param.u32 	%r3, [_Z24cuda_col2im_kernel_floatPfiS_immmmmmmmmmi_param_3];
	ld.param.u64 	%rd78, [_Z24cuda_col2im_kernel_floatPfiS_immmmmmmmmmi_param_5];
	ld.param.u64 	%rd79, [_Z24cuda_col2im_kernel_floatPfiS_immmmmmmmmmi_param_6];
	ld.param.u64 	%rd81, [_Z24cuda_col2im_kernel_floatPfiS_immmmmmmmmmi_param_8];
	ld.param.u64 	%rd82, [_Z24cuda_col2im_kernel_floatPfiS_immmmmmmmmmi_param_9];
	ld.param.u64 	%rd84, [_Z24cuda_col2im_kernel_floatPfiS_immmmmmmmmmi_param_11];
	ld.param.u64 	%rd85, [_Z24cuda_col2im_kernel_floatPfiS_immmmmmmmmmi_param_12];
	ld.param.u64 	%rd86, [_Z24cuda_col2im_kernel_floatPfiS_immmmmmmmmmi_param_13];
	ld.param.u32 	%r4, [_Z24cuda_col2im_kernel_floatPfiS_immmmmmmmmmi_param_14];
	cvta.to.global.u64 	%rd1, %rd88;
	cvta.to.global.u64 	%rd2, %rd87;
	mov.u32 	%r5, %ctaid.x;
	mov.u32 	%r6, %ntid.x;
	mov.u32 	%r7, %tid.x;
	mad.lo.s32 	%r1, %r5, %r6, %r7;
	setp.ge.s32 	%p1, %r1, %r4;
	@%p1 bra 	$L__BB2_66;
	cvt.s64.s32 	%rd3, %r1;
	mul.lo.s64 	%rd4, %rd81, %rd78;
	mul.lo.s64 	%rd5, %rd4, %rd82;
	or.b64  	%rd89, %rd3, %rd5;
	and.b64  	%rd90, %rd89, -4294967296;
	setp.ne.s64 	%p2, %rd90, 0;
	@%p2 bra 	$L__BB2_3;
	cvt.u32.u64 	%r8, %rd5;
	cvt.u32.u64 	%r9, %rd3;
	div.u32 	%r10, %r9, %r8;
	cvt.u64.u32 	%rd198, %r10;
	bra.uni 	$L__BB2_4;
$L__BB2_3:
	div.u64 	%rd198, %rd3, %rd5;
$L__BB2_4:
	mul.lo.s64 	%rd9, %rd82, %rd81;
	or.b64  	%rd91, %rd3, %rd9;
	and.b64  	%rd92, %rd91, -4294967296;
	setp.ne.s64 	%p3, %rd92, 0;
	@%p3 bra 	$L__BB2_6;
	cvt.u32.u64 	%r11, %rd9;
	cvt.u32.u64 	%r12, %rd3;
	div.u32 	%r13, %r12, %r11;
	cvt.u64.u32 	%rd199, %r13;
	bra.uni 	$L__BB2_7;
$L__BB2_6:
	div.u64 	%rd199, %rd3, %rd9;
$L__BB2_7:
	or.b64  	%rd93, %rd199, %rd78;
	and.b64  	%rd94, %rd93, -4294967296;
	setp.ne.s64 	%p4, %rd94, 0;
	@%p4 bra 	$L__BB2_9;
	cvt.u32.u64 	%r14, %rd78;
	cvt.u32.u64 	%r15, %rd199;
	rem.u32 	%r16, %r15, %r14;
	cvt.u64.u32 	%rd200, %r16;
	bra.uni 	$L__BB2_10;
$L__BB2_9:
	rem.u64 	%rd200, %rd199, %rd78;
$L__BB2_10:
	or.b64  	%rd95, %rd3, %rd82;
	and.b64  	%rd96, %rd95, -4294967296;
	setp.ne.s64 	%p5, %rd96, 0;
	@%p5 bra 	$L__BB2_12;
	cvt.u32.u64 	%r17, %rd82;
	cvt.u32.u64 	%r18, %rd3;
	div.u32 	%r19, %r18, %r17;
	mul.lo.s32 	%r20, %r19, %r17;
	sub.s32 	%r21, %r18, %r20;
	cvt.u64.u32 	%rd201, %r19;
	cvt.u64.u32 	%rd202, %r21;
	bra.uni 	$L__BB2_13;
$L__BB2_12:
	div.u64 	%rd201, %rd3, %rd82;
	mul.lo.s64 	%rd97, %rd201, %rd82;
	sub.s64 	%rd202, %rd3, %rd97;
$L__BB2_13:
	or.b64  	%rd98, %rd201, %rd81;
	and.b64  	%rd99, %rd98, -4294967296;
	setp.ne.s64 	%p6, %rd99, 0;
	@%p6 bra 	$L__BB2_15;
	cvt.u32.u64 	%r22, %rd81;
	cvt.u32.u64 	%r23, %rd201;
	rem.u32 	%r24, %r23, %r22;
	cvt.u64.u32 	%rd203, %r24;
	bra.uni 	$L__BB2_16;
$L__BB2_15:
	rem.u64 	%rd203, %rd201, %rd81;
$L__BB2_16:
	ld.param.u64 	%rd195, [_Z24cuda_col2im_kernel_floatPfiS_immmmmmmmmmi_param_10];
	mul.lo.s64 	%rd25, %rd203, %rd85;
	mul.lo.s64 	%rd26, %rd202, %rd86;
	setp.eq.s64 	%p7, %rd195, 0;
	@%p7 bra 	$L__BB2_66;
	ld.param.u64 	%rd196, [_Z24cuda_col2im_kernel_floatPfiS_immmmmmmmmmi_param_10];
	setp.eq.s64 	%p8, %rd84, 0;
	mad.lo.s64 	%rd100, %rd198, %rd78, %rd200;
	mul.lo.s64 	%rd27, %rd100, %rd79;
	mul.lo.s64 	%rd101, %rd4, %rd196;
	mul.lo.s64 	%rd102, %rd101, %rd198;
	mul.lo.s64 	%rd103, %rd196, %rd81;
	mad.lo.s64 	%rd28, %rd103, %rd200, %rd102;
	cvt.s64.s32 	%rd29, %r2;
	cvt.s64.s32 	%rd30, %r3;
	@%p8 bra 	$L__BB2_66;
	or.b64  	%rd104, %rd25, %rd85;
	and.b64  	%rd105, %rd104, -4294967296;
	setp.ne.s64 	%p9, %rd105, 0;
	@%p9 bra 	$L__BB2_20;
	cvt.u32.u64 	%r25, %rd85;
	cvt.u32.u64 	%r26, %rd25;
	div.u32 	%r27, %r26, %r25;
	cvt.u64.u32 	%rd204, %r27;
	bra.uni 	$L__BB2_21;
$L__BB2_20:
	div.u64 	%rd204, %rd25, %rd85;
$L__BB2_21:
	or.b64  	%rd106, %rd26, %rd86;
	and.b64  	%rd107, %rd106, -4294967296;
	setp.ne.s64 	%p10, %rd107, 0;
	@%p10 bra 	$L__BB2_23;
	cvt.u32.u64 	%r28, %rd86;
	cvt.u32.u64 	%r29, %rd26;
	div.u32 	%r30, %r29, %r28;
	cvt.u64.u32 	%rd205, %r30;
	bra.uni 	$L__BB2_24;
$L__BB2_23:
	div.u64 	%rd205, %rd26, %rd86;
$L__BB2_24:
	add.s64 	%rd37, %rd25, %rd27;
	mov.b64 	%rd206, 0;
$L__BB2_25:
	ld.param.u64 	%rd194, [_Z24cuda_col2im_kernel_floatPfiS_immmmmmmmmmi_param_7];
	setp.lt.u64 	%p11, %rd84, 8;
	add.s64 	%rd110, %rd206, %rd37;
	mad.lo.s64 	%rd39, %rd110, %rd194, %rd26;
	mad.lo.s64 	%rd111, %rd206, %rd81, %rd28;
	mad.lo.s64 	%rd112, %rd111, %rd84, %rd204;
	mad.lo.s64 	%rd40, %rd112, %rd82, %rd205;
	mov.b64 	%rd210, 0;
	@%p11 bra 	$L__BB2_44;
	and.b64  	%rd207, %rd84, -8;
	mov.b64 	%rd208, 0;
$L__BB2_27:
	.pragma "nounroll";
	add.s64 	%rd44, %rd39, %rd208;
	mad.lo.s64 	%rd45, %rd208, %rd9, %rd40;
	setp.ge.u64 	%p12, %rd45, %rd29;
	setp.ge.u64 	%p13, %rd44, %rd30;
	shl.b64 	%rd115, %rd44, 2;
	add.s64 	%rd46, %rd1, %rd115;
	or.pred  	%p14, %p12, %p13;
	@%p14 bra 	$L__BB2_29;
	shl.b64 	%rd116, %rd45, 2;
	add.s64 	%rd117, %rd2, %rd116;
	ld.global.f32 	%f1, [%rd117];
	ld.global.f32 	%f2, [%rd46];
	add.f32 	%f3, %f1, %f2;
	st.global.f32 	[%rd46], %f3;
$L__BB2_29:
	add.s64 	%rd118, %rd44, 1;
	add.s64 	%rd47, %rd45, %rd9;
	setp.ge.u64 	%p15, %rd47, %rd29;
	setp.ge.u64 	%p16, %rd118, %rd30;
	or.pred  	%p17, %p15, %p16;
	@%p17 bra 	$L__BB2_31;
	shl.b64 	%rd120, %rd47, 2;
	add.s64 	%rd121, %rd2, %rd120;
	ld.global.f32 	%f4, [%rd121];
	ld.global.f32 	%f5, [%rd46+4];
	add.f32 	%f6, %f4, %f5;
	st.global.f32 	[%rd46+4], %f6;
$L__BB2_31:
	add.s64 	%rd122, %rd44, 2;
	add.s64 	%rd48, %rd47, %rd9;
	setp.ge.u64 	%p18, %rd48, %rd29;
	setp.ge.u64 	%p19, %rd122, %rd30;
	or.pred  	%p20, %p18, %p19;
	@%p20 bra 	$L__BB2_33;
	shl.b64 	%rd124, %rd48, 2;
	add.s64 	%rd125, %rd2, %rd124;
	ld.global.f32 	%f7, [%rd125];
	ld.global.f32 	%f8, [%rd46+8];
	add.f32 	%f9, %f7, %f8;
	st.global.f32 	[%rd46+8], %f9;
$L__BB2_33:
	add.s64 	%rd126, %rd44, 3;
	add.s64 	%rd49, %rd48, %rd9;
	setp.ge.u64 	%p21, %rd49, %rd29;
	setp.ge.u64 	%p22, %rd126, %rd30;
	or.pred  	%p23, %p21, %p22;
	@%p23 bra 	$L__BB2_35;
	shl.b64 	%rd128, %rd49, 2;
	add.s64 	%rd129, %rd2, %rd128;
	ld.global.f32 	%f10, [%rd129];
	ld.global.f32 	%f11, [%rd46+12];
	add.f32 	%f12, %f10, %f11;
	st.global.f32 	[%rd46+12], %f12;
$L__BB2_35:
	add.s64 	%rd130, %rd44, 4;
	add.s64 	%rd50, %rd49, %rd9;
	setp.ge.u64 	%p24, %rd50, %rd29;
	setp.ge.u64 	%p25, %rd130, %rd30;
	or.pred  	%p26, %p24, %p25;
	@%p26 bra 	$L__BB2_37;
	shl.b64 	%rd132, %rd50, 2;
	add.s64 	%rd133, %rd2, %rd132;
	ld.global.f32 	%f13, [%rd133];
	ld.global.f32 	%f14, [%rd46+16];
	add.f32 	%f15, %f13, %f14;
	st.global.f32 	[%rd46+16], %f15;
$L__BB2_37:
	add.s64 	%rd134, %rd44, 5;
	add.s64 	%rd51, %rd50, %rd9;
	setp.ge.u64 	%p27, %rd51, %rd29;
	setp.ge.u64 	%p28, %rd134, %rd30;
	or.pred  	%p29, %p27, %p28;
	@%p29 bra 	$L__BB2_39;
	shl.b64 	%rd136, %rd51, 2;
	add.s64 	%rd137, %rd2, %rd136;
	ld.global.f32 	%f16, [%rd137];
	ld.global.f32 	%f17, [%rd46+20];
	add.f32 	%f18, %f16, %f17;
	st.global.f32 	[%rd46+20], %f18;
$L__BB2_39:
	add.s64 	%rd138, %rd44, 6;
	add.s64 	%rd52, %rd51, %rd9;
	setp.ge.u64 	%p30, %rd52, %rd29;
	setp.ge.u64 	%p31, %rd138, %rd30;
	or.pred  	%p32, %p30, %p31;
	@%p32 bra 	$L__BB2_41;
	shl.b64 	%rd140, %rd52, 2;
	add.s64 	%rd141, %rd2, %rd140;
	ld.global.f32 	%f19, [%rd141];
	ld.global.f32 	%f20, [%rd46+24];
	add.f32 	%f21, %f19, %f20;
	st.global.f32 	[%rd46+24], %f21;
$L__BB2_41:
	add.s64 	%rd142, %rd44, 7;
	add.s64 	%rd53, %rd52, %rd9;
	setp.ge.u64 	%p33, %rd53, %rd29;
	setp.ge.u64 	%p34, %rd142, %rd30;
	or.pred  	%p35, %p33, %p34;
	@%p35 bra 	$L__BB2_43;
	shl.b64 	%rd144, %rd53, 2;
	add.s64 	%rd145, %rd2, %rd144;
	ld.global.f32 	%f22, [%rd145];
	ld.global.f32 	%f23, [%rd46+28];
	add.f32 	%f24, %f22, %f23;
	st.global.f32 	[%rd46+28], %f24;
$L__BB2_43:
	and.b64  	%rd210, %rd84, -8;
	add.s64 	%rd208, %rd208, 8;
	add.s64 	%rd207, %rd207, -8;
	setp.ne.s64 	%p36, %rd207, 0;
	@%p36 bra 	$L__BB2_27;
$L__BB2_44:
	and.b64  	%rd58, %rd84, 7;
	setp.eq.s64 	%p37, %rd58, 0;
	@%p37 bra 	$L__BB2_65;
	add.s64 	%rd146, %rd58, -1;
	setp.lt.u64 	%p38, %rd146, 3;
	@%p38 bra 	$L__BB2_55;
	add.s64 	%rd59, %rd39, %rd210;
	mad.lo.s64 	%rd60, %rd210, %rd9, %rd40;
	setp.ge.u64 	%p39, %rd60, %rd29;
	setp.ge.u64 	%p40, %rd59, %rd30;
	or.pred  	%p41, %p39, %p40;
	@%p41 bra 	$L__BB2_48;
	shl.b64 	%rd148, %rd60, 2;
	add.s64 	%rd149, %rd2, %rd148;
	ld.global.f32 	%f25, [%rd149];
	shl.b64 	%rd150, %rd59, 2;
	add.s64 	%rd151, %rd1, %rd150;
	ld.global.f32 	%f26, [%rd151];
	add.f32 	%f27, %f25, %f26;
	st.global.f32 	[%rd151], %f27;
$L__BB2_48:
	add.s64 	%rd152, %rd210, 1;
	and.b64  	%rd153, %rd152, 4294967295;
	add.s64 	%rd61, %rd39, %rd153;
	mad.lo.s64 	%rd62, %rd153, %rd9, %rd40;
	setp.ge.u64 	%p42, %rd62, %rd29;
	setp.ge.u64 	%p43, %rd61, %rd30;
	or.pred  	%p44, %p42, %p43;
	@%p44 bra 	$L__BB2_50;
	shl.b64 	%rd155, %rd62, 2;
	add.s64 	%rd156, %rd2, %rd155;
	ld.global.f32 	%f28, [%rd156];
	shl.b64 	%rd157, %rd61, 2;
	add.s64 	%rd158, %rd1, %rd157;
	ld.global.f32 	%f29, [%rd158];
	add.f32 	%f30, %f28, %f29;
	st.global.f32 	[%rd158], %f30;
$L__BB2_50:
	add.s64 	%rd159, %rd210, 2;
	and.b64  	%rd160, %rd159, 4294967295;
	add.s64 	%rd63, %rd39, %rd160;
	mad.lo.s64 	%rd64, %rd160, %rd9, %rd40;
	setp.ge.u64 	%p45, %rd64, %rd29;
	setp.ge.u64 	%p46, %rd63, %rd30;
	or.pred  	%p47, %p45, %p46;
	@%p47 bra 	$L__BB2_52;
	shl.b64 	%rd162, %rd64, 2;
	add.s64 	%rd163, %rd2, %rd162;
	ld.global.f32 	%f31, [%rd163];
	shl.b64 	%rd164, %rd63, 2;
	add.s64 	%rd165, %rd1, %rd164;
	ld.global.f32 	%f32, [%rd165];
	add.f32 	%f33, %f31, %f32;
	st.global.f32 	[%rd165], %f33;
$L__BB2_52:
	add.s64 	%rd166, %rd210, 3;
	and.b64  	%rd167, %rd166, 4294967295;
	add.s64 	%rd65, %rd39, %rd167;
	mad.lo.s64 	%rd66, %rd167, %rd9, %rd40;
	setp.ge.u64 	%p48, %rd66, %rd29;
	setp.ge.u64 	%p49, %rd65, %rd30;
	or.pred  	%p50, %p48, %p49;
	@%p50 bra 	$L__BB2_54;
	shl.b64 	%rd169, %rd66, 2;
	add.s64 	%rd170, %rd2, %rd169;
	ld.global.f32 	%f34, [%rd170];
	shl.b64 	%rd171, %rd65, 2;
	add.s64 	%rd172, %rd1, %rd171;
	ld.global.f32 	%f35, [%rd172];
	add.f32 	%f36, %f34, %f35;
	st.global.f32 	[%rd172], %f36;
$L__BB2_54:
	add.s64 	%rd173, %rd210, 4;
	and.b64  	%rd210, %rd173, 4294967295;
$L__BB2_55:
	and.b64  	%rd174, %rd84, 3;
	setp.eq.s64 	%p51, %rd174, 0;
	@%p51 bra 	$L__BB2_65;
	setp.eq.s64 	%p52, %rd174, 1;
	@%p52 bra 	$L__BB2_62;
	add.s64 	%rd69, %rd39, %rd210;
	mad.lo.s64 	%rd70, %rd210, %rd9, %rd40;
	setp.ge.u64 	%p53, %rd70, %rd29;
	setp.ge.u64 	%p54, %rd69, %rd30;
	or.pred  	%p55, %p53, %p54;
	@%p55 bra 	$L__BB2_59;
	shl.b64 	%rd176, %rd70, 2;
	add.s64 	%rd177, %rd2, %rd176;
	ld.global.f32 	%f37, [%rd177];
	shl.b64 	%rd178, %rd69, 2;
	add.s64 	%rd179, %rd1, %rd178;
	ld.global.f32 	%f38, [%rd179];
	add.f32 	%f39, %f37, %f38;
	st.global.f32 	[%rd179], %f39;
$L__BB2_59:
	add.s64 	%rd180, %rd210, 1;
	and.b64  	%rd181, %rd180, 4294967295;
	add.s64 	%rd71, %rd39, %rd181;
	mad.lo.s64 	%rd72, %rd181, %rd9, %rd40;
	setp.ge.u64 	%p56, %rd72, %rd29;
	setp.ge.u64 	%p57, %rd71, %rd30;
	or.pred  	%p58, %p56, %p57;
	@%p58 bra 	$L__BB2_61;
	shl.b64 	%rd183, %rd72, 2;
	add.s64 	%rd184, %rd2, %rd183;
	ld.global.f32 	%f40, [%rd184];
	shl.b64 	%rd185, %rd71, 2;
	add.s64 	%rd186, %rd1, %rd185;
	ld.global.f32 	%f41, [%rd186];
	add.f32 	%f42, %f40, %f41;
	st.global.f32 	[%rd186], %f42;
$L__BB2_61:
	add.s64 	%rd187, %rd210, 2;
	and.b64  	%rd210, %rd187, 4294967295;
$L__BB2_62:
	and.b64  	%rd188, %rd84, 1;
	setp.eq.b64 	%p59, %rd188, 1;
	not.pred 	%p60, %p59;
	@%p60 bra 	$L__BB2_65;
	add.s64 	%rd75, %rd39, %rd210;
	mad.lo.s64 	%rd76, %rd210, %rd9, %rd40;
	setp.ge.u64 	%p61, %rd76, %rd29;
	setp.ge.u64 	%p62, %rd75, %rd30;
	or.pred  	%p63, %p61, %p62;
	@%p63 bra 	$L__BB2_65;
	shl.b64 	%rd190, %rd76, 2;
	add.s64 	%rd191, %rd2, %rd190;
	ld.global.f32 	%f43, [%rd191];
	shl.b64 	%rd192, %rd75, 2;
	add.s64 	%rd193, %rd1, %rd192;
	ld.global.f32 	%f44, [%rd193];
	add.f32 	%f45, %f43, %f44;
	st.global.f32 	[%rd193], %f45;
$L__BB2_65:
	ld.param.u64 	%rd197, [_Z24cuda_col2im_kernel_floatPfiS_immmmmmmmmmi_param_10];
	add.s64 	%rd206, %rd206, 1;
	setp.gt.u64 	%p64, %rd197, %rd206;
	@%p64 bra 	$L__BB2_25;
$L__BB2_66:
	ret;

}
	// .globl	_Z25cuda_col2im_kernel_doublePdiS_immmmmmmmmmi
.visible .entry _Z25cuda_col2im_kernel_doublePdiS_immmmmmmmmmi(
	.param .u64 .ptr .align 1 _Z25cuda_col2im_kernel_doublePdiS_immmmmmmmmmi_param_0,
	.param .u32 _Z25cuda_col2im_kernel_doublePdiS_immmmmmmmmmi_param_1,
	.param .u64 .ptr .align 1 _Z25cuda_col2im_kernel_doublePdiS_immmmmmmmmmi_param_2,
	.param .u32 _Z25cuda_col2im_kernel_doublePdiS_immmmmmmmmmi_param_3,
	.param .u64 _Z25cuda_col2im_kernel_doublePdiS_immmmmmmmmmi_param_4,
	.param .u64 _Z25cuda_col2im_kernel_doublePdiS_immmmmmmmmmi_param_5,
	.param .u64 _Z25cuda_col2im_kernel_doublePdiS_immmmmmmmmmi_param_6,
	.param .u64 _Z25cuda_col2im_kernel_doublePdiS_immmmmmmmmmi_param_7,
	.param .u64 _Z25cuda_col2im_kernel_doublePdiS_immmmmmmmmmi_param_8,
	.param .u64 _Z25cuda_col2im_kernel_doublePdiS_immmmmmmmmmi_param_9,
	.param .u64 _Z25cuda_col2im_kernel_doublePdiS_immmmmmmmmmi_param_10,
	.param .u64 _Z25cuda_col2im_kernel_doublePdiS_immmmmmmmmmi_param_11,
	.param .u64 _Z25cuda_col2im_kernel_doublePdiS_immmmmmmmmmi_param_12,
	.param .u64 _Z25cuda_col2im_kernel_doublePdiS_immmmmmmmmmi_param_13,
	.param .u32 _Z25cuda_col2im_kernel_doublePdiS_immmmmmmmmmi_param_14
)
{
	.reg .pred 	%p<65>;
	.reg .b32 	%r<31>;
	.reg .b64 	%rd<219>;
	.reg .b64 	%fd<46>;

	ld.param.u64 	%rd87, [_Z25cuda_col2im_kernel_doublePdiS_immmmmmmmmmi_param_0];
	ld.param.u32 	%r2, [_Z25cuda_col2im_kernel_doublePdiS_immmmmmmmmmi_param_1];
	ld.param.u64 	%rd88, [_Z25cuda_col2im_kernel_doublePdiS_immmmmmmmmmi_param_2];
	ld.param.u32 	%r3, [_Z25cuda_col2im_kernel_doublePdiS_immmmmmmmmmi_param_3];
	ld.param.u64 	%rd78, [_Z25cuda_col2im_kernel_doublePdiS_immmmmmmmmmi_param_5];
	ld.param.u64 	%rd79, [_Z25cuda_col2im_kernel_doublePdiS_immmmmmmmmmi_param_6];
	ld.param.u64 	%rd81, [_Z25cuda_col2im_kernel_doublePdiS_immmmmmmmmmi_param_8];
	ld.param.u64 	%rd82, [_Z25cuda_col2im_kernel_doublePdiS_immmmmmmmmmi_param_9];
	ld.param.u64 	%rd85, [_Z25cuda_col2im_kernel_doublePdiS_immmmmmmmmmi_param_12];
	ld.param.u64 	%rd86, [_Z25cuda_col2im_kernel_doublePdiS_immmmmmmmmmi_param_13];
	ld.param.u32 	%r4, [_Z25cuda_col2im_kernel_doublePdiS_immmmmmmmmmi_param_14];
	cvta.to.global.u64 	%rd1, %rd88;
	cvta.to.global.u64 	%rd2, %rd87;
	mov.u32 	%r5, %ctaid.x;
	mov.u32 	%r6, %ntid.x;
	mov.u32 	%r7, %tid.x;
	mad.lo.s32 	%r1, %r5, %r6, %r7;
	setp.ge.s32 	%p1, %r1, %r4;
	@%p1 bra 	$L__BB3_66;
	cvt.s64.s32 	%rd3, %r1;
	mul.lo.s64 	%rd4, %rd81, %rd78;
	mul.lo.s64 	%rd5, %rd4, %rd82;
	or.b64  	%rd89, %rd3, %rd5;
	and.b64  	%rd90, %rd89, -4294967296;
	setp.ne.s64 	%p2, %rd90, 0;
	@%p2 bra 	$L__BB3_3;
	cvt.u32.u64 	%r8, %rd5;
	cvt.u32.u64 	%r9, %rd3;
	div.u32 	%r10, %r9, %r8;
	cvt.u64.u32 	%rd205, %r10;
	bra.uni 	$L__BB3_4;
$L__BB3_3:
	div.u64 	%rd205, %rd3, %rd5;
$L__BB3_4:
	mul.lo.s64 	%rd9, %rd82, %rd81;
	or.b64  	%rd91, %rd3, %rd9;
	and.b64  	%rd92, %rd91, -4294967296;
	setp.ne.s64 	%p3, %rd92, 0;
	@%p3 bra 	$L__BB3_6;
	cvt.u32.u64 	%r11, %rd9;
	cvt.u32.u64 	%r12, %rd3;
	div.u32 	%r13, %r12, %r11;
	cvt.u64.u32 	%rd206, %r13;
	bra.uni 	$L__BB3_7;
$L__BB3_6:
	div.u64 	%rd206, %rd3, %rd9;
$L__BB3_7:
	or.b64  	%rd93, %rd206, %rd78;
	and.b64  	%rd94, %rd93, -4294967296;
	setp.ne.s64 	%p4, %rd94, 0;
	@%p4 bra 	$L__BB3_9;
	cvt.u32.u64 	%r14, %rd78;
	cvt.u32.u64 	%r15, %rd206;
	rem.u32 	%r16, %r15, %r14;
	cvt.u64.u32 	%rd207, %r16;
	bra.uni 	$L__BB3_10;
$L__BB3_9:
	rem.u64 	%rd207, %rd206, %rd78;
$L__BB3_10:
	or.b64  	%rd95, %rd3, %rd82;
	and.b64  	%rd96, %rd95, -4294967296;
	setp.ne.s64 	%p5, %rd96, 0;
	@%p5 bra 	$L__BB3_12;
	cvt.u32.u64 	%r17, %rd82;
	cvt.u32.u64 	%r18, %rd3;
	div.u32 	%r19, %r18, %r17;
	mul.lo.s32 	%r20, %r19, %r17;
	sub.s32 	%r21, %r18, %r20;
	cvt.u64.u32 	%rd208, %r19;
	cvt.u64.u32 	%rd209, %r21;
	bra.uni 	$L__BB3_13;
$L__BB3_12:
	div.u64 	%rd208, %rd3, %rd82;
	mul.lo.s64 	%rd97, %rd208, %rd82;
	sub.s64 	%rd209, %rd3, %rd97;
$L__BB3_13:
	or.b64  	%rd98, %rd208, %rd81;
	and.b64  	%rd99, %rd98, -4294967296;
	setp.ne.s64 	%p6, %rd99, 0;
	@%p6 bra 	$L__BB3_15;
	cvt.u32.u64 	%r22, %rd81;
	cvt.u32.u64 	%r23, %rd208;
	rem.u32 	%r24, %r23, %r22;
	cvt.u64.u32 	%rd210, %r24;
	bra.uni 	$L__BB3_16;
$L__BB3_15:
	rem.u64 	%rd210, %rd208, %rd81;
$L__BB3_16:
	ld.param.u64 	%rd195, [_Z25cuda_col2im_kernel_doublePdiS_immmmmmmmmmi_param_10];
	mul.lo.s64 	%rd25, %rd210, %rd85;
	mul.lo.s64 	%rd26, %rd209, %rd86;
	setp.eq.s64 	%p7, %rd195, 0;
	@%p7 bra 	$L__BB3_66;
	ld.param.u64 	%rd198, [_Z25cuda_col2im_kernel_doublePdiS_immmmmmmmmmi_param_11];
	ld.param.u64 	%rd196, [_Z25cuda_col2im_kernel_doublePdiS_immmmmmmmmmi_param_10];
	setp.eq.s64 	%p8, %rd198, 0;
	mad.lo.s64 	%rd100, %rd205, %rd78, %rd207;
	mul.lo.s64 	%rd27, %rd100, %rd79;
	mul.lo.s64 	%rd101, %rd4, %rd196;
	mul.lo.s64 	%rd102, %rd101, %rd205;
	mul.lo.s64 	%rd103, %rd196, %rd81;
	mad.lo.s64 	%rd28, %rd103, %rd207, %rd102;
	cvt.s64.s32 	%rd29, %r2;
	cvt.s64.s32 	%rd30, %r3;
	@%p8 bra 	$L__BB3_66;
	or.b64  	%rd104, %rd25, %rd85;
	and.b64  	%rd105, %rd104, -4294967296;
	setp.ne.s64 	%p9, %rd105, 0;
	@%p9 bra 	$L__BB3_20;
	cvt.u32.u64 	%r25, %rd85;
	cvt.u32.u64 	%r26, %rd25;
	div.u32 	%r27, %r26, %r25;
	cvt.u64.u32 	%rd211, %r27;
	bra.uni 	$L__BB3_21;
$L__BB3_20:
	div.u64 	%rd211, %rd25, %rd85;
$L__BB3_21:
	or.b64  	%rd106, %rd26, %rd86;
	and.b64  	%rd107, %rd106, -4294967296;
	setp.ne.s64 	%p10, %rd107, 0;
	@%p10 bra 	$L__BB3_23;
	cvt.u32.u64 	%r28, %rd86;
	cvt.u32.u64 	%r29, %rd26;
	div.u32 	%r30, %r29, %r28;
	cvt.u64.u32 	%rd212, %r30;
	bra.uni 	$L__BB3_24;
$L__BB3_23:
	div.u64 	%rd212, %rd26, %rd86;
$L__BB3_24:
	add.s64 	%rd37, %rd25, %rd27;
	mov.b64 	%rd213, 0;
$L__BB3_25:
	ld.param.u64 	%rd199, [_Z25cuda_col2im_kernel_doublePdiS_immmmmmmmmmi_param_11];
	ld.param.u64 	%rd194, [_Z25cuda_col2im_kernel_doublePdiS_immmmmmmmmmi_param_7];
	setp.lt.u64 	%p11, %rd199, 8;
	add.s64 	%rd110, %rd213, %rd37;
	mad.lo.s64 	%rd39, %rd110, %rd194, %rd26;
	mad.lo.s64 	%rd111, %rd213, %rd81, %rd28;
	mad.lo.s64 	%rd112, %rd111, %rd199, %rd211;
	mad.lo.s64 	%rd40, %rd112, %rd82, %rd212;
	mov.b64 	%rd217, 0;
	@%p11 bra 	$L__BB3_44;
	ld.param.u64 	%rd200, [_Z25cuda_col2im_kernel_doublePdiS_immmmmmmmmmi_param_11];
	and.b64  	%rd214, %rd200, -8;
	mov.b64 	%rd215, 0;
$L__BB3_27:
	.pragma "nounroll";
	add.s64 	%rd44, %rd39, %rd215;
	mad.lo.s64 	%rd45, %rd215, %rd9, %rd40;
	setp.ge.u64 	%p12, %rd45, %rd29;
	setp.ge.u64 	%p13, %rd44, %rd30;
	shl.b64 	%rd115, %rd44, 3;
	add.s64 	%rd46, %rd1, %rd115;
	or.pred  	%p14, %p12, %p13;
	@%p14 bra 	$L__BB3_29;
	shl.b64 	%rd116, %rd45, 3;
	add.s64 	%rd117, %rd2, %rd116;
	ld.global.f64 	%fd1, [%rd117];
	ld.global.f64 	%fd2, [%rd46];
	add.f64 	%fd3, %fd1, %fd2;
	st.global.f64 	[%rd46], %fd3;
$L__BB3_29:
	add.s64 	%rd118, %rd44, 1;
	add.s64 	%rd47, %rd45, %rd9;
	setp.ge.u64 	%p15, %rd47, %rd29;
	setp.ge.u64 	%p16, %rd118, %rd30;
	or.pred  	%p17, %p15, %p16;
	@%p17 bra 	$L__BB3_31;
	shl.b64 	%rd120, %rd47, 3;
	add.s64 	%rd121, %rd2, %rd120;
	ld.global.f64 	%fd4, [%rd121];
	ld.global.f64 	%fd5, [%rd46+8];
	add.f64 	%fd6, %fd4, %fd5;
	st.global.f64 	[%rd46+8], %fd6;
$L__BB3_31:
	add.s64 	%rd122, %rd44, 2;
	add.s64 	%rd48, %rd47, %rd9;
	setp.ge.u64 	%p18, %rd48, %rd29;
	setp.ge.u64 	%p19, %rd122, %rd30;
	or.pred  	%p20, %p18, %p19;
	@%p20 bra 	$L__BB3_33;
	shl.b64 	%rd124, %rd48, 3;
	add.s64 	%rd125, %rd2, %rd124;
	ld.global.f64 	%fd7, [%rd125];
	ld.global.f64 	%fd8, [%rd46+16];
	add.f64 	%fd9, %fd7, %fd8;
	st.global.f64 	[%rd46+16], %fd9;
$L__BB3_33:
	add.s64 	%rd126, %rd44, 3;
	add.s64 	%rd49, %rd48, %rd9;
	setp.ge.u64 	%p21, %rd49, %rd29;
	setp.ge.u64 	%p22, %rd126, %rd30;
	or.pred  	%p23, %p21, %p22;
	@%p23 bra 	$L__BB3_35;
	shl.b64 	%rd128, %rd49, 3;
	add.s64 	%rd129, %rd2, %rd128;
	ld.global.f64 	%fd10, [%rd129];
	ld.global.f64 	%fd11, [%rd46+24];
	add.f64 	%fd12, %fd10, %fd11;
	st.global.f64 	[%rd46+24], %fd12;
$L__BB3_35:
	add.s64 	%rd130, %rd44, 4;
	add.s64 	%rd50, %rd49, %rd9;
	setp.ge.u64 	%p24, %rd50, %rd29;
	setp.ge.u64 	%p25, %rd130, %rd30;
	or.pred  	%p26, %p24, %p25;
	@%p26 bra 	$L__BB3_37;
	shl.b64 	%rd132, %rd50, 3;
	add.s64 	%rd133, %rd2, %rd132;
	ld.global.f64 	%fd13, [%rd133];
	ld.global.f64 	%fd14, [%rd46+32];
	add.f64 	%fd15, %fd13, %fd14;
	st.global.f64 	[%rd46+32], %fd15;
$L__BB3_37:
	add.s64 	%rd134, %rd44, 5;
	add.s64 	%rd51, %rd50, %rd9;
	setp.ge.u64 	%p27, %rd51, %rd29;
	setp.ge.u64 	%p28, %rd134, %rd30;
	or.pred  	%p29, %p27, %p28;
	@%p29 bra 	$L__BB3_39;
	shl.b64 	%rd136, %rd51, 3;
	add.s64 	%rd137, %rd2, %rd136;
	ld.global.f64 	%fd16, [%rd137];
	ld.global.f64 	%fd17, [%rd46+40];
	add.f64 	%fd18, %fd16, %fd17;
	st.global.f64 	[%rd46+40], %fd18;
$L__BB3_39:
	add.s64 	%rd138, %rd44, 6;
	add.s64 	%rd52, %rd51, %rd9;
	setp.ge.u64 	%p30, %rd52, %rd29;
	setp.ge.u64 	%p31, %rd138, %rd30;
	or.pred  	%p32, %p30, %p31;
	@%p32 bra 	$L__BB3_41;
	shl.b64 	%rd140, %rd52, 3;
	add.s64 	%rd141, %rd2, %rd140;
	ld.global.f64 	%fd19, [%rd141];
	ld.global.f64 	%fd20, [%rd46+48];
	add.f64 	%fd21, %fd19, %fd20;
	st.global.f64 	[%rd46+48], %fd21;
$L__BB3_41:
	add.s64 	%rd142, %rd44, 7;
	add.s64 	%rd53, %rd52, %rd9;
	setp.ge.u64 	%p33, %rd53, %rd29;
	setp.ge.u64 	%p34, %rd142, %rd30;
	or.pred  	%p35, %p33, %p34;
	@%p35 bra 	$L__BB3_43;
	shl.b64 	%rd144, %rd53, 3;
	add.s64 	%rd145, %rd2, %rd144;
	ld.global.f64 	%fd22, [%rd145];
	ld.global.f64 	%fd23, [%rd46+56];
	add.f64 	%fd24, %fd22, %fd23;
	st.global.f64 	[%rd46+56], %fd24;
$L__BB3_43:
	ld.param.u64 	%rd201, [_Z25cuda_col2im_kernel_doublePdiS_immmmmmmmmmi_param_11];
	and.b64  	%rd217, %rd201, -8;
	add.s64 	%rd215, %rd215, 8;
	add.s64 	%rd214, %rd214, -8;
	setp.ne.s64 	%p36, %rd214, 0;
	@%p36 bra 	$L__BB3_27;
$L__BB3_44:
	ld.param.u64 	%rd202, [_Z25cuda_col2im_kernel_doublePdiS_immmmmmmmmmi_param_11];
	and.b64  	%rd58, %rd202, 7;
	setp.eq.s64 	%p37, %rd58, 0;
	@%p37 bra 	$L__BB3_65;
	add.s64 	%rd146, %rd58, -1;
	setp.lt.u64 	%p38, %rd146, 3;
	@%p38 bra 	$L__BB3_55;
	add.s64 	%rd59, %rd39, %rd217;
	mad.lo.s64 	%rd60, %rd217, %rd9, %rd40;
	setp.ge.u64 	%p39, %rd60, %rd29;
	setp.ge.u64 	%p40, %rd59, %rd30;
	or.pred  	%p41, %p39, %p40;
	@%p41 bra 	$L__BB3_48;
	shl.b64 	%rd148, %rd60, 3;
	add.s64 	%rd149, %rd2, %rd148;
	ld.global.f64 	%fd25, [%rd149];
	shl.b64 	%rd150, %rd59, 3;
	add.s64 	%rd151, %rd1, %rd150;
	ld.global.f64 	%fd26, [%rd151];
	add.f64 	%fd27, %fd25, %fd26;
	st.global.f64 	[%rd151], %fd27;
$L__BB3_48:
	add.s64 	%rd152, %rd217, 1;
	and.b64  	%rd153, %rd152, 4294967295;
	add.s64 	%rd61, %rd39, %rd153;
	mad.lo.s64 	%rd62, %rd153, %rd9, %rd40;
	setp.ge.u64 	%p42, %rd62, %rd29;
	setp.ge.u64 	%p43, %rd61, %rd30;
	or.pred  	%p44, %p42, %p43;
	@%p44 bra 	$L__BB3_50;
	shl.b64 	%rd155, %rd62, 3;
	add.s64 	%rd156, %rd2, %rd155;
	ld.global.f64 	%fd28, [%rd156];
	shl.b64 	%rd157, %rd61, 3;
	add.s64 	%rd158, %rd1, %rd157;
	ld.global.f64 	%fd29, [%rd158];
	add.f64 	%fd30, %fd28, %fd29;
	st.global.f64 	[%rd158], %fd30;
$L__BB3_50:
	add.s64 	%rd159, %rd217, 2;
	and.b64  	%rd160, %rd159, 4294967295;
	add.s64 	%rd63, %rd39, %rd160;
	mad.lo.s64 	%rd64, %rd160, %rd9, %rd40;
	setp.ge.u64 	%p45, %rd64, %rd29;
	setp.ge.u64 	%p46, %rd63, %rd30;
	or.pred  	%p47, %p45, %p46;
	@%p47 bra 	$L__BB3_52;
	shl.b64 	%rd162, %rd64, 3;
	add.s64 	%rd163, %rd2, %rd162;
	ld.global.f64 	%fd31, [%rd163];
	shl.b64 	%rd164, %rd63, 3;
	add.s64 	%rd165, %rd1, %rd164;
	ld.global.f64 	%fd32, [%rd165];
	add.f64 	%fd33, %fd31, %fd32;
	st.global.f64 	[%rd165], %fd33;
$L__BB3_52:
	add.s64 	%rd166, %rd217, 3;
	and.b64  	%rd167, %rd166, 4294967295;
	add.s64 	%rd65, %rd39, %rd167;
	mad.lo.s64 	%rd66, %rd167, %rd9, %rd40;
	setp.ge.u64 	%p48, %rd66, %rd29;
	setp.ge.u64 	%p49, %rd65, %rd30;
	or.pred  	%p50, %p48, %p49;
	@%p50 bra 	$L__BB3_54;
	shl.b64 	%rd169, %rd66, 3;
	add.s64 	%rd170, %rd2, %rd169;
	ld.global.f64 	%fd34, [%rd170];
	shl.b64 	%rd171, %rd65, 3;
	add.s64 	%rd172, %rd1, %rd171;
	ld.global.f64 	%fd35, [%rd172];
	add.f64 	%fd36, %fd34, %fd35;
	st.global.f64 	[%rd172], %fd36;
$L__BB3_54:
	add.s64 	%rd173, %rd217, 4;
	and.b64  	%rd217, %rd173, 4294967295;
$L__BB3_55:
	ld.param.u64 	%rd203, [_Z25cuda_col2im_kernel_doublePdiS_immmmmmmmmmi_param_11];
	and.b64  	%rd174, %rd203, 3;
	setp.eq.s64 	%p51, %rd174, 0;
	@%p51 bra 	$L__BB3_65;
	setp.eq.s64 	%p52, %rd174, 1;
	@%p52 bra 	$L__BB3_62;
	add.s64 	%rd69, %rd39, %rd217;
	mad.lo.s64 	%rd70, %rd217, %rd9, %rd40;
	setp.ge.u64 	%p53, %rd70, %rd29;
	setp.ge.u64 	%p54, %rd69, %rd30;
	or.pred  	%p55, %p53, %p54;
	@%p55 bra 	$L__BB3_59;
	shl.b64 	%rd176, %rd70, 3;
	add.s64 	%rd177, %rd2, %rd176;
	ld.global.f64 	%fd37, [%rd177];
	shl.b64 	%rd178, %rd69, 3;
	add.s64 	%rd179, %rd1, %rd178;
	ld.global.f64 	%fd38, [%rd179];
	add.f64 	%fd39, %fd37, %fd38;
	st.global.f64 	[%rd179], %fd39;
$L__BB3_59:
	add.s64 	%rd180, %rd217, 1;
	and.b64  	%rd181, %rd180, 4294967295;
	add.s64 	%rd71, %rd39, %rd181;
	mad.lo.s64 	%rd72, %rd181, %rd9, %rd40;
	setp.ge.u64 	%p56, %rd72, %rd29;
	setp.ge.u64 	%p57, %rd71, %rd30;
	or.pred  	%p58, %p56, %p57;
	@%p58 bra 	$L__BB3_61;
	shl.b64 	%rd183, %rd72, 3;
	add.s64 	%rd184, %rd2, %rd183;
	ld.global.f64 	%fd40, [%rd184];
	shl.b64 	%rd185, %rd71, 3;
	add.s64 	%rd186, %rd1, %rd185;
	ld.global.f64 	%fd41, [%rd186];
	add.f64 	%fd42, %fd40, %fd41;
	st.global.f64 	[%rd186], %fd42;
$L__BB3_61:
	add.s64 	%rd187, %rd217, 2;
	and.b64  	%rd217, %rd187, 4294967295;
$L__BB3_62:
	ld.param.u64 	%rd204, [_Z25cuda_col2im_kernel_doublePdiS_immmmmmmmmmi_param_11];
	and.b64  	%rd188, %rd204, 1;
	setp.eq.b64 	%p59, %rd188, 1;
	not.pred 	%p60, %p59;
	@%p60 bra 	$L__BB3_65;
	add.s64 	%rd75, %rd39, %rd217;
	mad.lo.s64 	%rd76, %rd217, %rd9, %rd40;
	setp.ge.u64 	%p61, %rd76, %rd29;
	setp.ge.u64 	%p62, %rd75, %rd30;
	or.pred  	%p63, %p61, %p62;
	@%p63 bra 	$L__BB3_65;
	shl.b64 	%rd190, %rd76, 3;
	add.s64 	%rd191, %rd2, %rd190;
	ld.global.f64 	%fd43, [%rd191];
	shl.b64 	%rd192, %rd75, 3;
	add.s64 	%rd193, %rd1, %rd192;
	ld.global.f64 	%fd44, [%rd193];
	add.f64 	%fd45, %fd43, %fd44;
	st.global.f64 	[%rd193], %fd45;
$L__BB3_65:
	ld.param.u64 	%rd197, [_Z25cuda_col2im_kernel_doublePdiS_immmmmmmmmmi_param_10];
	add.s64 	%rd213, %rd213, 1;
	setp.gt.u64 	%p64, %rd197, %rd213;
	@%p64 bra 	$L__BB3_25;
$L__BB3_66:
	ret;

}


// ===== COMPILED SASS (sm_100) =====

	.target	sm_100

	.elftype	@"ET_EXEC"


//--------------------- .note.nv.tkinfo           --------------------------
	.section	.note.nv.tkinfo,"",@"SHT_NOTE"
	.sectionflags	@"SHF_NOTE_NV_TKINFO"
	.tkinfo
        /*0018*/ 	.word	0x00000002
        /*0030*/ 	.string	""
        /*0030*/ 	.string	"ptxas"
        /*0030*/ 	.string	"Cuda compilation tools, release 13.0, V13.0.88"
        /*0030*/ 	.string	"Build cuda_13.0.r13.0/compiler.36424714_0"
        /*0030*/ 	.string	"-arch sm_100 -m 64 "



//--------------------- .note.nv.cuinfo           --------------------------
	.section	.note.nv.cuinfo,"",@"SHT_NOTE"
	.sectionflags	@"SHF_NOTE_NV_CUINFO"
        /*0018*/ 	.short	0x0002
        /*001a*/ 	.short	0x0064
        /*001c*/ 	.short	0x0082
	.zero		2


//--------------------- .nv.info                  --------------------------
	.section	.nv.info,"",@"SHT_CUDA_INFO"
	.align	4


	//----- nvinfo : EIATTR_REGCOUNT
	.align		4
        /*0000*/ 	.byte	0x04, 0x2f
        /*0002*/ 	.short	(.L_1 - .L_0)
	.align		4
.L_0:
        /*0004*/ 	.word	index@(_Z24cuda_im2col_kernel_floatPfiS_immmmmmmmmm)
        /*0008*/ 	.word	0x0000001e


	//----- nvinfo : EIATTR_FRAME_SIZE
	.align		4
.L_1:
        /*000c*/ 	.byte	0x04, 0x11
        /*000e*/ 	.short	(.L_3 - .L_2)
	.align		4
.L_2:
        /*0010*/ 	.word	index@($__internal_7_$__cuda_sm20_rem_u64)
        /*0014*/ 	.word	0x00000000


	//----- nvinfo : EIATTR_FRAME_SIZE
	.align		4
.L_3:
        /*0018*/ 	.byte	0x04, 0x11
        /*001a*/ 	.short	(.L_5 - .L_4)
	.align		4
.L_4:
        /*001c*/ 	.word	index@($__internal_6_$__cuda_sm20_div_u64)
        /*0020*/ 	.word	0x00000000


	//----- nvinfo : EIATTR_FRAME_SIZE
	.align		4
.L_5:
        /*0024*/ 	.byte	0x04, 0x11
        /*0026*/ 	.short	(.L_7 - .L_6)
	.align		4
.L_6:
        /*0028*/ 	.word	index@(_Z24cuda_im2col_kernel_floatPfiS_immmmmmmmmm)
        /*002c*/ 	.word	0x00000000


	//----- nvinfo : EIATTR_REGCOUNT
	.align		4
.L_7:
        /*0030*/ 	.byte	0x04, 0x2f
        /*0032*/ 	.short	(.L_9 - .L_8)
	.align		4
.L_8:
        /*0034*/ 	.word	index@(_Z25cuda_im2col_kernel_doublePdiS_immmmmmmmmm)
        /*0038*/ 	.word	0x0000001e


	//----- nvinfo : EIATTR_FRAME_SIZE
	.align		4
.L_9:
        /*003c*/ 	.byte	0x04, 0x11
        /*003e*/ 	.short	(.L_11 - .L_10)
	.align		4
.L_10:
        /*0040*/ 	.word	index@($__internal_5_$__cuda_sm20_rem_u64)
        /*0044*/ 	.word	0x00000000


	//----- nvinfo : EIATTR_FRAME_SIZE
	.align		4
.L_11:
        /*0048*/ 	.byte	0x04, 0x11
        /*004a*/ 	.short	(.L_13 - .L_12)
	.align		4
.L_12:
        /*004c*/ 	.word	index@($__internal_4_$__cuda_sm20_div_u64)
        /*0050*/ 	.word	0x00000000


	//----- nvinfo : EIATTR_FRAME_SIZE
	.align		4
.L_13:
        /*0054*/ 	.byte	0x04, 0x11
        /*0056*/ 	.short	(.L_15 - .L_14)
	.align		4
.L_14:
        /*0058*/ 	.word	index@(_Z25cuda_im2col_kernel_doublePdiS_immmmmmmmmm)
        /*005c*/ 	.word	0x00000000


	//----- nvinfo : EIATTR_REGCOUNT
	.align		4
.L_15:
        /*0060*/ 	.byte	0x04, 0x2f
        /*0062*/ 	.short	(.L_17 - .L_16)
	.align		4
.L_16:
        /*0064*/ 	.word	index@(_Z24cuda_col2im_kernel_floatPfiS_immmmmmmmmmi)
        /*0068*/ 	.word	0x00000028


	//----- nvinfo : EIATTR_FRAME_SIZE
	.align		4
.L_17:
        /*006c*/ 	.byte	0x04, 0x11
        /*006e*/ 	.short	(.L_19 - .L_18)
	.align		4
.L_18:
        /*0070*/ 	.word	index@($__internal_3_$__cuda_sm20_rem_u64)
        /*0074*/ 	.word	0x00000000


	//----- nvinfo : EIATTR_FRAME_SIZE
	.align		4
.L_19:
        /*0078*/ 	.byte	0x04, 0x11
        /*007a*/ 	.short	(.L_21 - .L_20)
	.align		4
.L_20:
        /*007c*/ 	.word	index@($__internal_2_$__cuda_sm20_div_u64)
        /*0080*/ 	.word	0x00000000


	//----- nvinfo : EIATTR_FRAME_SIZE
	.align		4
.L_21:
        /*0084*/ 	.byte	0x04, 0x11
        /*0086*/ 	.short	(.L_23 - .L_22)
	.align		4
.L_22:
        /*0088*/ 	.word	index@(_Z24cuda_col2im_kernel_floatPfiS_immmmmmmmmmi)
        /*008c*/ 	.word	0x00000000


	//----- nvinfo : EIATTR_REGCOUNT
	.align		4
.L_23:
        /*0090*/ 	.byte	0x04, 0x2f
        /*0092*/ 	.short	(.L_25 - .L_24)
	.align		4
.L_24:
        /*0094*/ 	.word	index@(_Z25cuda_col2im_kernel_doublePdiS_immmmmmmmmmi)
        /*0098*/ 	.word	0x00000028


	//----- nvinfo : EIATTR_FRAME_SIZE
	.align		4
.L_25:
        /*009c*/ 	.byte	0x04, 0x11
        /*009e*/ 	.short	(.L_27 - .L_26)
	.align		4
.L_26:
        /*00a0*/ 	.word	index@($__internal_1_$__cuda_sm20_rem_u64)
        /*00a4*/ 	.word	0x00000000


	//----- nvinfo : EIATTR_FRAME_SIZE
	.align		4
.L_27:
        /*00a8*/ 	.byte	0x04, 0x11
        /*00aa*/ 	.short	(.L_29 - .L_28)
	.align		4
.L_28:
        /*00ac*/ 	.word	index@($__internal_0_$__cuda_sm20_div_u64)
        /*00b0*/ 	.word	0x00000000


	//----- nvinfo : EIATTR_FRAME_SIZE
	.align		4
.L_29:
        /*00b4*/ 	.byte	0x04, 0x11
        /*00b6*/ 	.short	(.L_31 - .L_30)
	.align		4
.L_30:
        /*00b8*/ 	.word	index@(_Z25cuda_col2im_kernel_doublePdiS_immmmmmmmmmi)
        /*00bc*/ 	.word	0x00000000


	//----- nvinfo : EIATTR_MIN_STACK_SIZE
	.align		4
.L_31:
        /*00c0*/ 	.byte	0x04, 0x12
        /*00c2*/ 	.short	(.L_33 - .L_32)
	.align		4
.L_32:
        /*00c4*/ 	.word	index@(_Z25cuda_col2im_kernel_doublePdiS_immmmmmmmmmi)
        /*00c8*/ 	.word	0x00000000


	//----- nvinfo : EIATTR_MIN_STACK_SIZE
	.align		4
.L_33:
        /*00cc*/ 	.byte	0x04, 0x12
        /*00ce*/ 	.short	(.L_35 - .L_34)
	.align		4
.L_34:
        /*00d0*/ 	.word	index@(_Z24cuda_col2im_kernel_floatPfiS_immmmmmmmmmi)
        /*00d4*/ 	.word	0x00000000


	//----- nvinfo : EIATTR_MIN_STACK_SIZE
	.align		4
.L_35:
        /*00d8*/ 	.byte	0x04, 0x12
        /*00da*/ 	.short	(.L_37 - .L_36)
	.align		4
.L_36:
        /*00dc*/ 	.word	index@(_Z25cuda_im2col_kernel_doublePdiS_immmmmmmmmm)
        /*00e0*/ 	.word	0x00000000


	//----- nvinfo : EIATTR_MIN_STACK_SIZE
	.align		4
.L_37:
        /*00e4*/ 	.byte	0x04, 0x12
        /*00e6*/ 	.short	(.L_39 - .L_38)
	.align		4
.L_38:
        /*00e8*/ 	.word	index@(_Z24cuda_im2col_kernel_floatPfiS_immmmmmmmmm)
        /*00ec*/ 	.word	0x00000000
.L_39:


//--------------------- .nv.compat                --------------------------
	.section	.nv.compat,"",@"SHT_CUDA_COMPAT_INFO"
	.align	4
        /*0000*/ 	.byte	0x02, 0x09, 0x00, 0x00, 0x02, 0x02, 0x01, 0x00, 0x02, 0x05, 0x05, 0x00, 0x03, 0x07, 0x01, 0x01
        /*0010*/ 	.byte	0x02, 0x03, 0x00, 0x00, 0x02, 0x06, 0x01, 0x00, 0x04, 0x0b, 0x08, 0x00, 0x01, 0x00, 0x00, 0x00
        /*0020*/ 	.byte	0x00, 0x00, 0x00, 0x00


//--------------------- .nv.info._Z25cuda_col2im_kernel_doublePdiS_immmmmmmmmmi --------------------------
	.section	.nv.info._Z25cuda_col2im_kernel_doublePdiS_immmmmmmmmmi,"",@"SHT_CUDA_INFO"
	.sectionflags	@""
	.align	4


	//----- nvinfo : EIATTR_CUDA_API_VERSION
	.align		4
        /*0000*/ 	.byte	0x04, 0x37
        /*0002*/ 	.short	(.L_41 - .L_40)
.L_40:
        /*0004*/ 	.word	0x00000082


	//----- nvinfo : EIATTR_KPARAM_INFO
	.align		4
.L_41:
        /*0008*/ 	.byte	0x04, 0x17
        /*000a*/ 	.short	(.L_43 - .L_42)
.L_42:
        /*000c*/ 	.word	0x00000000
        /*0010*/ 	.short	0x000e
        /*0012*/ 	.short	0x0070
        /*0014*/ 	.byte	0x00, 0xf0, 0x11, 0x00


	//----- nvinfo : EIATTR_KPARAM_INFO
	.align		4
.L_43:
        /*0018*/ 	.byte	0x04, 0x17
        /*001a*/ 	.short	(.L_45 - .L_44)
.L_44:
        /*001c*/ 	.word	0x00000000
        /*0020*/ 	.short	0x000d
        /*0022*/ 	.short	0x0068
        /*0024*/ 	.byte	0x00, 0xf0, 0x21, 0x00


	//----- nvinfo : EIATTR_KPARAM_INFO
	.align		4
.L_45:
        /*0028*/ 	.byte	0x04, 0x17
        /*002a*/ 	.short	(.L_47 - .L_46)
.L_46:
        /*002c*/ 	.word	0x00000000
        /*0030*/ 	.short	0x000c
        /*0032*/ 	.short	0x0060
        /*0034*/ 	.byte	0x00, 0xf0, 0x21, 0x00


	//----- nvinfo : EIATTR_KPARAM_INFO
	.align		4
.L_47:
        /*0038*/ 	.byte	0x04, 0x17
        /*003a*/ 	.short	(.L_49 - .L_48)
.L_48:
        /*003c*/ 	.word	0x00000000
        /*0040*/ 	.short	0x000b
        /*0042*/ 	.short	0x0058
        /*0044*/ 	.byte	0x00, 0xf0, 0x21, 0x00


	//----- nvinfo : EIATTR_KPARAM_INFO
	.align		4
.L_49:
        /*0048*/ 	.byte	0x04, 0x17
        /*004a*/ 	.short	(.L_51 - .L_50)
.L_50:
        /*004c*/ 	.word	0x00000000
        /*0050*/ 	.short	0x000a
        /*0052*/ 	.short	0x0050
        /*0054*/ 	.byte	0x00, 0xf0, 0x21, 0x00


	//----- nvinfo : EIATTR_KPARAM_INFO
	.align		4
.L_51:
        /*0058*/ 	.byte	0x04, 0x17
        /*005a*/ 	.short	(.L_53 - .L_52)
.L_52:
        /*005c*/ 	.word	0x00000000
        /*0060*/ 	.short	0x0009
        /*0062*/ 	.short	0x0048
        /*0064*/ 	.byte	0x00, 0xf0, 0x21, 0x00


	//----- nvinfo : EIATTR_KPARAM_INFO
	.align		4
.L_53:
        /*0068*/ 	.byte	0x04, 0x17
        /*006a*/ 	.short	(.L_55 - .L_54)
.L_54:
        /*006c*/ 	.word	0x00000000
        /*0070*/ 	.short	0x0008
        /*0072*/ 	.short	0x0040
        /*0074*/ 	.byte	0x00, 0xf0, 0x21, 0x00


	//----- nvinfo : EIATTR_KPARAM_INFO
	.align		4
.L_55:
        /*0078*/ 	.byte	0x04, 0x17
        /*007a*/ 	.short	(.L_57 - .L_56)
.L_56:
        /*007c*/ 	.word	0x00000000
        /*0080*/ 	.short	0x0007
        /*0082*/ 	.short	0x0038
        /*0084*/ 	.byte	0x00, 0xf0, 0x21, 0x00


	//----- nvinfo : EIATTR_KPARAM_INFO
	.align		4
.L_57:
        /*0088*/ 	.byte	0x04, 0x17
        /*008a*/ 	.short	(.L_59 - .L_58)
.L_58:
        /*008c*/ 	.word	0x00000000
        /*0090*/ 	.short	0x0006
        /*0092*/ 	.short	0x0030
        /*0094*/ 	.byte	0x00, 0xf0, 0x21, 0x00


	//----- nvinfo : EIATTR_KPARAM_INFO
	.align		4
.L_59:
        /*0098*/ 	.byte	0x04, 0x17
        /*009a*/ 	.short	(.L_61 - .L_60)
.L_60:
        /*009c*/ 	.word	0x00000000
        /*00a0*/ 	.short	0x0005
        /*00a2*/ 	.short	0x0028
        /*00a4*/ 	.byte	0x00, 0xf0, 0x21, 0x00


	//----- nvinfo : EIATTR_KPARAM_INFO
	.align		4
.L_61:
        /*00a8*/ 	.byte	0x04, 0x17
        /*00aa*/ 	.short	(.L_63 - .L_62)
.L_62:
        /*00ac*/ 	.word	0x00000000
        /*00b0*/ 	.short	0x0004
        /*00b2*/ 	.short	0x0020
        /*00b4*/ 	.byte	0x00, 0xf0, 0x21, 0x00


	//----- nvinfo : EIATTR_KPARAM_INFO
	.align		4
.L_63:
        /*00b8*/ 	.byte	0x04, 0x17
        /*00ba*/ 	.short	(.L_65 - .L_64)
.L_64:
        /*00bc*/ 	.word	0x00000000
        /*00c0*/ 	.short	0x0003
        /*00c2*/ 	.short	0x0018
        /*00c4*/ 	.byte	0x00, 0xf0, 0x11, 0x00


	//----- nvinfo : EIATTR_KPARAM_INFO
	.align		4
.L_65:
        /*00c8*/ 	.byte	0x04, 0x17
        /*00ca*/ 	.short	(.L_67 - .L_66)
.L_66:
        /*00cc*/ 	.word	0x00000000
        /*00d0*/ 	.short	0x0002
        /*00d2*/ 	.short	0x0010
        /*00d4*/ 	.byte	0x00, 0xf5, 0x21, 0x00


	//----- nvinfo : EIATTR_KPARAM_INFO
	.align		4
.L_67:
        /*00d8*/ 	.byte	0x04, 0x17
        /*00da*/ 	.short	(.L_69 - .L_68)
.L_68:
        /*00dc*/ 	.word	0x00000000
        /*00e0*/ 	.short	0x0001
        /*00e2*/ 	.short	0x0008
        /*00e4*/ 	.byte	0x00, 0xf0, 0x11, 0x00


	//----- nvinfo : EIATTR_KPARAM_INFO
	.align		4
.L_69:
        /*00e8*/ 	.byte	0x04, 0x17
        /*00ea*/ 	.short	(.L_71 - .L_70)
.L_70:
        /*00ec*/ 	.word	0x00000000
        /*00f0*/ 	.short	0x0000
        /*00f2*/ 	.short	0x0000
        /*00f4*/ 	.byte	0x00, 0xf5, 0x21, 0x00


	//----- nvinfo : EIATTR_SPARSE_MMA_MASK
	.align		4
.L_71:
        /*00f8*/ 	.byte	0x03, 0x50
        /*00fa*/ 	.short	0x0000


	//----- nvinfo : EIATTR_MAXREG_COUNT
	.align		4
        /*00fc*/ 	.byte	0x03, 0x1b
        /*00fe*/ 	.short	0x00ff


	//----- nvinfo : EIATTR_MERCURY_ISA_VERSION
	.align		4
        /*0100*/ 	.byte	0x03, 0x5f
        /*0102*/ 	.short	0x0101


	//----- nvinfo : EIATTR_VRC_CTA_INIT_COUNT
	.align		4
        /*0104*/ 	.byte	0x02, 0x4a
	.zero		1
	.zero		1


	//----- nvinfo : EIATTR_EXIT_INSTR_OFFSETS
	.align		4
        /*0108*/ 	.byte	0x04, 0x1c
        /*010a*/ 	.short	(.L_73 - .L_72)


	//   ....[0]....
.L_72:
        /*010c*/ 	.word	0x00000070


	//   ....[1]....
        /*0110*/ 	.word	0x00000d00


	//   ....[2]....
        /*0114*/ 	.word	0x00000de0


	//   ....[3]....
        /*0118*/ 	.word	0x00002b40


	//----- nvinfo : EIATTR_CRS_STACK_SIZE
	.align		4
.L_73:
        /*011c*/ 	.byte	0x04, 0x1e
        /*011e*/ 	.short	(.L_75 - .L_74)
.L_74:
        /*0120*/ 	.word	0x00000000


	//----- nvinfo : EIATTR_CBANK_PARAM_SIZE
	.align		4
.L_75:
        /*0124*/ 	.byte	0x03, 0x19
        /*0126*/ 	.short	0x0074


	//----- nvinfo : EIATTR_PARAM_CBANK
	.align		4
        /*0128*/ 	.byte	0x04, 0x0a
        /*012a*/ 	.short	(.L_77 - .L_76)
	.align		4
.L_76:
        /*012c*/ 	.word	index@(.nv.constant0._Z25cuda_col2im_kernel_doublePdiS_immmmmmmmmmi)
        /*0130*/ 	.short	0x0380
        /*0132*/ 	.short	0x0074


	//----- nvinfo : EIATTR_SW_WAR
	.align		4
.L_77:
        /*0134*/ 	.byte	0x04, 0x36
        /*0136*/ 	.short	(.L_79 - .L_78)
.L_78:
        /*0138*/ 	.word	0x00000008
.L_79:


//--------------------- .nv.info._Z24cuda_col2im_kernel_floatPfiS_immmmmmmmmmi --------------------------
	.section	.nv.info._Z24cuda_col2im_kernel_floatPfiS_immmmmmmmmmi,"",@"SHT_CUDA_INFO"
	.sectionflags	@""
	.align	4


	//----- nvinfo : EIATTR_CUDA_API_VERSION
	.align		4
        /*0000*/ 	.byte	0x04, 0x37
        /*0002*/ 	.short	(.L_81 - .L_80)
.L_80:
        /*0004*/ 	.word	0x00000082


	//----- nvinfo : EIATTR_KPARAM_INFO
	.align		4
.L_81:
        /*0008*/ 	.byte	0x04, 0x17
        /*000a*/ 	.short	(.L_83 - .L_82)
.L_82:
        /*000c*/ 	.word	0x00000000
        /*0010*/ 	.short	0x000e
        /*0012*/ 	.short	0x0070
        /*0014*/ 	.byte	0x00, 0xf0, 0x11, 0x00


	//----- nvinfo : EIATTR_KPARAM_INFO
	.align		4
.L_83:
        /*0018*/ 	.byte	0x04, 0x17
        /*001a*/ 	.short	(.L_85 - .L_84)
.L_84:
        /*001c*/ 	.word	0x00000000
        /*0020*/ 	.short	0x000d
        /*0022*/ 	.short	0x0068
        /*0024*/ 	.byte	0x00, 0xf0, 0x21, 0x00


	//----- nvinfo : EIATTR_KPARAM_INFO
	.align		4
.L_85:
        /*0028*/ 	.byte	0x04, 0x17
        /*002a*/ 	.short	(.L_87 - .L_86)
.L_86:
        /*002c*/ 	.word	0x00000000
        /*0030*/ 	.short	0x000c
        /*0032*/ 	.short	0x0060
        /*0034*/ 	.byte	0x00, 0xf0, 0x21, 0x00


	//----- nvinfo : EIATTR_KPARAM_INFO
	.align		4
.L_87:
        /*0038*/ 	.byte	0x04, 0x17
        /*003a*/ 	.short	(.L_89 - .L_88)
.L_88:
        /*003c*/ 	.word	0x00000000
        /*0040*/ 	.short	0x000b
        /*0042*/ 	.short	0x0058
        /*0044*/ 	.byte	0x00, 0xf0, 0x21, 0x00


	//----- nvinfo : EIATTR_KPARAM_INFO
	.align		4
.L_89:
        /*0048*/ 	.byte	0x04, 0x17
        /*004a*/ 	.short	(.L_91 - .L_90)
.L_90:
        /*004c*/ 	.word	0x00000000
        /*0050*/ 	.short	0x000a
        /*0052*/ 	.short	0x0050
        /*0054*/ 	.byte	0x00, 0xf0, 0x21, 0x00


	//----- nvinfo : EIATTR_KPARAM_INFO
	.align		4
.L_91:
        /*0058*/ 	.byte	0x04, 0x17
        /*005a*/ 	.short	(.L_93 - .L_92)
.L_92:
        /*005c*/ 	.word	0x00000000
        /*0060*/ 	.short	0x0009
        /*0062*/ 	.short	0x0048
        /*0064*/ 	.byte	0x00, 0xf0, 0x21, 0x00


	//----- nvinfo : EIATTR_KPARAM_INFO
	.align		4
.L_93:
        /*0068*/ 	.byte	0x04, 0x17
        /*006a*/ 	.short	(.L_95 - .L_94)
.L_94:
        /*006c*/ 	.word	0x00000000
        /*0070*/ 	.short	0x0008
        /*0072*/ 	.short	0x0040
        /*0074*/ 	.byte	0x00, 0xf0, 0x21, 0x00


	//----- nvinfo : EIATTR_KPARAM_INFO
	.align		4
.L_95:
        /*0078*/ 	.byte	0x04, 0x17
        /*007a*/ 	.short	(.L_97 - .L_96)
.L_96:
        /*007c*/ 	.word	0x00000000
        /*0080*/ 	.short	0x0007
        /*0082*/ 	.short	0x0038
        /*0084*/ 	.byte	0x00, 0xf0, 0x21, 0x00


	//----- nvinfo : EIATTR_KPARAM_INFO
	.align		4
.L_97:
        /*0088*/ 	.byte	0x04, 0x17
        /*008a*/ 	.short	(.L_99 - .L_98)
.L_98:
        /*008c*/ 	.word	0x00000000
        /*0090*/ 	.short	0x0006
        /*0092*/ 	.short	0x0030
        /*0094*/ 	.byte	0x00, 0xf0, 0x21, 0x00


	//----- nvinfo : EIATTR_KPARAM_INFO
	.align		4
.L_99:
        /*0098*/ 	.byte	0x04, 0x17
        /*009a*/ 	.short	(.L_101 - .L_100)
.L_100:
        /*009c*/ 	.word	0x00000000
        /*00a0*/ 	.short	0x0005
        /*00a2*/ 	.short	0x0028
        /*00a4*/ 	.byte	0x00, 0xf0, 0x21, 0x00


	//----- nvinfo : EIATTR_KPARAM_INFO
	.align		4
.L_101:
        /*00a8*/ 	.byte	0x04, 0x17
        /*00aa*/ 	.short	(.L_103 - .L_102)
.L_102:
        /*00ac*/ 	.word	0x00000000
        /*00b0*/ 	.short	0x0004
        /*00b2*/ 	.short	0x0020
        /*00b4*/ 	.byte	0x00, 0xf0, 0x21, 0x00


	//----- nvinfo : EIATTR_KPARAM_INFO
	.align		4
.L_103:
        /*00b8*/ 	.byte	0x04, 0x17
        /*00ba*/ 	.short	(.L_105 - .L_104)
.L_104:
        /*00bc*/ 	.word	0x00000000
        /*00c0*/ 	.short	0x0003
        /*00c2*/ 	.short	0x0018
        /*00c4*/ 	.byte	0x00, 0xf0, 0x11, 0x00


	//----- nvinfo : EIATTR_KPARAM_INFO
	.align		4
.L_105:
        /*00c8*/ 	.byte	0x04, 0x17
        /*00ca*/ 	.short	(.L_107 - .L_106)
.L_106:
        /*00cc*/ 	.word	0x00000000
        /*00d0*/ 	.short	0x0002
        /*00d2*/ 	.short	0x0010
        /*00d4*/ 	.byte	0x00, 0xf5, 0x21, 0x00


	//----- nvinfo : EIATTR_KPARAM_INFO
	.align		4
.L_107:
        /*00d8*/ 	.byte	0x04, 0x17
        /*00da*/ 	.short	(.L_109 - .L_108)
.L_108:
        /*00dc*/ 	.word	0x00000000
        /*00e0*/ 	.short	0x0001
        /*00e2*/ 	.short	0x0008
        /*00e4*/ 	.byte	0x00, 0xf0, 0x11, 0x00


	//----- nvinfo : EIATTR_KPARAM_INFO
	.align		4
.L_109:
        /*00e8*/ 	.byte	0x04, 0x17
        /*00ea*/ 	.short	(.L_111 - .L_110)
.L_110:
        /*00ec*/ 	.word	0x00000000
        /*00f0*/ 	.short	0x0000
        /*00f2*/ 	.short	0x0000
        /*00f4*/ 	.byte	0x00, 0xf5, 0x21, 0x00


	//----- nvinfo : EIATTR_SPARSE_MMA_MASK
	.align		4
.L_111:
        /*00f8*/ 	.byte	0x03, 0x50
        /*00fa*/ 	.short	0x0000


	//----- nvinfo : EIATTR_MAXREG_COUNT
	.align		4
        /*00fc*/ 	.byte	0x03, 0x1b
        /*00fe*/ 	.short	0x00ff


	//----- nvinfo : EIATTR_MERCURY_ISA_VERSION
	.align		4
        /*0100*/ 	.byte	0x03, 0x5f
        /*0102*/ 	.short	0x0101


	//----- nvinfo : EIATTR_VRC_CTA_INIT_COUNT
	.align		4
        /*0104*/ 	.byte	0x02, 0x4a
	.zero		1
	.zero		1


	//----- nvinfo : EIATTR_EXIT_INSTR_OFFSETS
	.align		4
        /*0108*/ 	.byte	0x04, 0x1c
        /*010a*/ 	.short	(.L_113 - .L_112)


	//   ....[0]....
.L_112:
        /*010c*/ 	.word	0x00000070


	//   ....[1]....
        /*0110*/ 	.word	0x00000ce0


	//   ....[2]....
        /*0114*/ 	.word	0x00000dc0


	//   ....[3]....
        /*0118*/ 	.word	0x00002b50


	//----- nvinfo : EIATTR_CRS_STACK_SIZE
	.align		4
.L_113:
        /*011c*/ 	.byte	0x04, 0x1e
        /*011e*/ 	.short	(.L_115 - .L_114)
.L_114:
        /*0120*/ 	.word	0x00000000


	//----- nvinfo : EIATTR_CBANK_PARAM_SIZE
	.align		4
.L_115:
        /*0124*/ 	.byte	0x03, 0x19
        /*0126*/ 	.short	0x0074


	//----- nvinfo : EIATTR_PARAM_CBANK
	.align		4
        /*0128*/ 	.byte	0x04, 0x0a
        /*012a*/ 	.short	(.L_117 - .L_116)
	.align		4
.L_116:
        /*012c*/ 	.word	index@(.nv.constant0._Z24cuda_col2im_kernel_floatPfiS_immmmmmmmmmi)
        /*0130*/ 	.short	0x0380
        /*0132*/ 	.short	0x0074


	//----- nvinfo : EIATTR_SW_WAR
	.align		4
.L_117:
        /*0134*/ 	.byte	0x04, 0x36
        /*0136*/ 	.short	(.L_119 - .L_118)
.L_118:
        /*0138*/ 	.word	0x00000008
.L_119:


//--------------------- .nv.info._Z25cuda_im2col_kernel_doublePdiS_immmmmmmmmm --------------------------
	.section	.nv.info._Z25cuda_im2col_kernel_doublePdiS_immmmmmmmmm,"",@"SHT_CUDA_INFO"
	.sectionflags	@""
	.align	4


	//----- nvinfo : EIATTR_CUDA_API_VERSION
	.align		4
        /*0000*/ 	.byte	0x04, 0x37
        /*0002*/ 	.short	(.L_121 - .L_120)
.L_120:
        /*0004*/ 	.word	0x00000082


	//----- nvinfo : EIATTR_KPARAM_INFO
	.align		4
.L_121:
        /*0008*/ 	.byte	0x04, 0x17
        /*000a*/ 	.short	(.L_123 - .L_122)
.L_122:
        /*000c*/ 	.word	0x00000000
        /*0010*/ 	.short	0x000d
        /*0012*/ 	.short	0x0068
        /*0014*/ 	.byte	0x00, 0xf0, 0x21, 0x00


	//----- nvinfo : EIATTR_KPARAM_INFO
	.align		4
.L_123:
        /*0018*/ 	.byte	0x04, 0x17
        /*001a*/ 	.short	(.L_125 - .L_124)
.L_124:
        /*001c*/ 	.word	0x00000000
        /*0020*/ 	.short	0x000c
        /*0022*/ 	.short	0x0060
        /*0024*/ 	.byte	0x00, 0xf0, 0x21, 0x00


	//----- nvinfo : EIATTR_KPARAM_INFO
	.align		4
.L_125:
        /*0028*/ 	.byte	0x04, 0x17
        /*002a*/ 	.short	(.L_127 - .L_126)
.L_126:
        /*002c*/ 	.word	0x00000000
        /*0030*/ 	.short	0x000b
        /*0032*/ 	.short	0x0058
        /*0034*/ 	.byte	0x00, 0xf0, 0x21, 0x00


	//----- nvinfo : EIATTR_KPARAM_INFO
	.align		4
.L_127:
        /*0038*/ 	.byte	0x04, 0x17
        /*003a*/ 	.short	(.L_129 - .L_128)
.L_128:
        /*003c*/ 	.word	0x00000000
        /*0040*/ 	.short	0x000a
        /*0042*/ 	.short	0x0050
        /*0044*/ 	.byte	0x00, 0xf0, 0x21, 0x00


	//----- nvinfo : EIATTR_KPARAM_INFO
	.align		4
.L_129:
        /*0048*/ 	.byte	0x04, 0x17
        /*004a*/ 	.short	(.L_131 - .L_130)
.L_130:
        /*004c*/ 	.word	0x00000000
        /*0050*/ 	.short	0x0009
        /*0052*/ 	.short	0x0048
        /*0054*/ 	.byte	0x00, 0xf0, 0x21, 0x00


	//----- nvinfo : EIATTR_KPARAM_INFO
	.align		4
.L_131:
        /*0058*/ 	.byte	0x04, 0x17
        /*005a*/ 	.short	(.L_133 - .L_132)
.L_132:
        /*005c*/ 	.word	0x00000000
        /*0060*/ 	.short	0x0008
        /*0062*/ 	.short	0x0040
        /*0064*/ 	.byte	0x00, 0xf0, 0x21, 0x00


	//----- nvinfo : EIATTR_KPARAM_INFO
	.align		4
.L_133:
        /*0068*/ 	.byte	0x04, 0x17
        /*006a*/ 	.short	(.L_135 - .L_134)
.L_134:
        /*006c*/ 	.word	0x00000000
        /*0070*/ 	.short	0x0007
        /*0072*/ 	.short	0x0038
        /*0074*/ 	.byte	0x00, 0xf0, 0x21, 0x00


	//----- nvinfo : EIATTR_KPARAM_INFO
	.align		4
.L_135:
        /*0078*/ 	.byte	0x04, 0x17
        /*007a*/ 	.short	(.L_137 - .L_136)
.L_136:
        /*007c*/ 	.word	0x00000000
        /*0080*/ 	.short	0x0006
        /*0082*/ 	.short	0x0030
        /*0084*/ 	.byte	0x00, 0xf0, 0x21, 0x00


	//----- nvinfo : EIATTR_KPARAM_INFO
	.align		4
.L_137:
        /*0088*/ 	.byte	0x04, 0x17
        /*008a*/ 	.short	(.L_139 - .L_138)
.L_138:
        /*008c*/ 	.word	0x00000000
        /*0090*/ 	.short	0x0005
        /*0092*/ 	.short	0x0028
        /*0094*/ 	.byte	0x00, 0xf0, 0x21, 0x00


	//----- nvinfo : EIATTR_KPARAM_INFO
	.align		4
.L_139:
        /*0098*/ 	.byte	0x04, 0x17
        /*009a*/ 	.short	(.L_141 - .L_140)
.L_140:
        /*009c*/ 	.word	0x00000000
        /*00a0*/ 	.short	0x0004
        /*00a2*/ 	.short	0x0020
        /*00a4*/ 	.byte	0x00, 0xf0, 0x21, 0x00


	//----- nvinfo : EIATTR_KPARAM_INFO
	.align		4
.L_141:
        /*00a8*/ 	.byte	0x04, 0x17
        /*00aa*/ 	.short	(.L_143 - .L_142)
.L_142:
        /*00ac*/ 	.word	0x00000000
        /*00b0*/ 	.short	0x0003
        /*00b2*/ 	.short	0x0018
        /*00b4*/ 	.byte	0x00, 0xf0, 0x11, 0x00


	//----- nvinfo : EIATTR_KPARAM_INFO
	.align		4
.L_143:
        /*00b8*/ 	.byte	0x04, 0x17
        /*00ba*/ 	.short	(.L_145 - .L_144)
.L_144:
        /*00bc*/ 	.word	0x00000000
        /*00c0*/ 	.short	0x0002
        /*00c2*/ 	.short	0x0010
        /*00c4*/ 	.byte	0x00, 0xf5, 0x21, 0x00


	//----- nvinfo : EIATTR_KPARAM_INFO
	.align		4
.L_145:
        /*00c8*/ 	.byte	0x04, 0x17
        /*00ca*/ 	.short	(.L_147 - .L_146)
.L_146:
        /*00cc*/ 	.word	0x00000000
        /*00d0*/ 	.short	0x0001
        /*00d2*/ 	.short	0x0008
        /*00d4*/ 	.byte	0x00, 0xf0, 0x11, 0x00


	//----- nvinfo : EIATTR_KPARAM_INFO
	.align		4
.L_147:
        /*00d8*/ 	.byte	0x04, 0x17
        /*00da*/ 	.short	(.L_149 - .L_148)
.L_148:
        /*00dc*/ 	.word	0x00000000
        /*00e0*/ 	.short	0x0000
        /*00e2*/ 	.short	0x0000
        /*00e4*/ 	.byte	0x00, 0xf5, 0x21, 0x00


	//----- nvinfo : EIATTR_SPARSE_MMA_MASK
	.align		4
.L_149:
        /*00e8*/ 	.byte	0x03, 0x50
        /*00ea*/ 	.short	0x0000


	//----- nvinfo : EIATTR_MAXREG_COUNT
	.align		4
        /*00ec*/ 	.byte	0x03, 0x1b
        /*00ee*/ 	.short	0x00ff


	//----- nvinfo : EIATTR_MERCURY_ISA_VERSION
	.align		4
        /*00f0*/ 	.byte	0x03, 0x5f
        /*00f2*/ 	.short	0x0101


	//----- nvinfo : EIATTR_VRC_CTA_INIT_COUNT
	.align		4
        /*00f4*/ 	.byte	0x02, 0x4a
	.zero		1
	.zero		1


	//----- nvinfo : EIATTR_EXIT_INSTR_OFFSETS
	.align		4
        /*00f8*/ 	.byte	0x04, 0x1c
        /*00fa*/ 	.short	(.L_151 - .L_150)


	//   ....[0]....
.L_150:
        /*00fc*/ 	.word	0x00000070


	//   ....[1]....
        /*0100*/ 	.word	0x00001860


	//   ....[2]....
        /*0104*/ 	.word	0x00001900


	//----- nvinfo : EIATTR_CRS_STACK_SIZE
	.align		4
.L_151:
        /*0108*/ 	.byte	0x04, 0x1e
        /*010a*/ 	.short	(.L_153 - .L_152)
.L_152:
        /*010c*/ 	.word	0x00000000


	//----- nvinfo : EIATTR_CBANK_PARAM_SIZE
	.align		4
.L_153:
        /*0110*/ 	.byte	0x03, 0x19
        /*0112*/ 	.short	0x0070


	//----- nvinfo : EIATTR_PARAM_CBANK
	.align		4
        /*0114*/ 	.byte	0x04, 0x0a
        /*0116*/ 	.short	(.L_155 - .L_154)
	.align		4
.L_154:
        /*0118*/ 	.word	index@(.nv.constant0._Z25cuda_im2col_kernel_doublePdiS_immmmmmmmmm)
        /*011c*/ 	.short	0x0380
        /*011e*/ 	.short	0x0070


	//----- nvinfo : EIATTR_SW_WAR
	.align		4
.L_155:
        /*0120*/ 	.byte	0x04, 0x36
        /*0122*/ 	.short	(.L_157 - .L_156)
.L_156:
        /*0124*/ 	.word	0x00000008
.L_157:


//--------------------- .nv.info._Z24cuda_im2col_kernel_floatPfiS_immmmmmmmmm --------------------------
	.section	.nv.info._Z24cuda_im2col_kernel_floatPfiS_immmmmmmmmm,"",@"SHT_CUDA_INFO"
	.sectionflags	@""
	.align	4


	//----- nvinfo : EIATTR_CUDA_API_VERSION
	.align		4
        /*0000*/ 	.byte	0x04, 0x37
        /*0002*/ 	.short	(.L_159 - .L_158)
.L_158:
        /*0004*/ 	.word	0x00000082


	//----- nvinfo : EIATTR_KPARAM_INFO
	.align		4
.L_159:
        /*0008*/ 	.byte	0x04, 0x17
        /*000a*/ 	.short	(.L_161 - .L_160)
.L_160:
        /*000c*/ 	.word	0x00000000
        /*0010*/ 	.short	0x000d
        /*0012*/ 	.short	0x0068
        /*0014*/ 	.byte	0x00, 0xf0, 0x21, 0x00


	//----- nvinfo : EIATTR_KPARAM_INFO
	.align		4
.L_161:
        /*0018*/ 	.byte	0x04, 0x17
        /*001a*/ 	.short	(.L_163 - .L_162)
.L_162:
        /*001c*/ 	.word	0x00000000
        /*0020*/ 	.short	0x000c
        /*0022*/ 	.short	0x0060
        /*0024*/ 	.byte	0x00, 0xf0, 0x21, 0x00


	//----- nvinfo : EIATTR_KPARAM_INFO
	.align		4
.L_163:
        /*0028*/ 	.byte	0x04, 0x17
        /*002a*/ 	.short	(.L_165 - .L_164)
.L_164:
        /*002c*/ 	.word	0x00000000
        /*0030*/ 	.short	0x000b
        /*0032*/ 	.short	0x0058
        /*0034*/ 	.byte	0x00, 0xf0, 0x21, 0x00


	//----- nvinfo : EIATTR_KPARAM_INFO
	.align		4
.L_165:
        /*0038*/ 	.byte	0x04, 0x17
        /*003a*/ 	.short	(.L_167 - .L_166)
.L_166:
        /*003c*/ 	.word	0x00000000
        /*0040*/ 	.short	0x000a
        /*0042*/ 	.short	0x0050
        /*0044*/ 	.byte	0x00, 0xf0, 0x21, 0x00


	//----- nvinfo : EIATTR_KPARAM_INFO
	.align		4
.L_167:
        /*0048*/ 	.byte	0x04, 0x17
        /*004a*/ 	.short	(.L_169 - .L_168)
.L_168:
        /*004c*/ 	.word	0x00000000
        /*0050*/ 	.short	0x0009
        /*0052*/ 	.short	0x0048
        /*0054*/ 	.byte	0x00, 0xf0, 0x21, 0x00


	//----- nvinfo : EIATTR_KPARAM_INFO
	.align		4
.L_169:
        /*0058*/ 	.byte	0x04, 0x17
        /*005a*/ 	.short	(.L_171 - .L_170)
.L_170:
        /*005c*/ 	.word	0x00000000
        /*0060*/ 	.short	0x0008
        /*0062*/ 	.short	0x0040
        /*0064*/ 	.byte	0x00, 0xf0, 0x21, 0x00


	//----- nvinfo : EIATTR_KPARAM_INFO
	.align		4
.L_171:
        /*0068*/ 	.byte	0x04, 0x17
        /*006a*/ 	.short	(.L_173 - .L_172)
.L_172:
        /*006c*/ 	.word	0x00000000
        /*0070*/ 	.short	0x0007
        /*0072*/ 	.short	0x0038
        /*0074*/ 	.byte	0x00, 0xf0, 0x21, 0x00


	//----- nvinfo : EIATTR_KPARAM_INFO
	.align		4
.L_173:
        /*0078*/ 	.byte	0x04, 0x17
        /*007a*/ 	.short	(.L_175 - .L_174)
.L_174:
        /*007c*/ 	.word	0x00000000
        /*0080*/ 	.short	0x0006
        /*0082*/ 	.short	0x0030
        /*0084*/ 	.byte	0x00, 0xf0, 0x21, 0x00


	//----- nvinfo : EIATTR_KPARAM_INFO
	.align		4
.L_175:
        /*0088*/ 	.byte	0x04, 0x17
        /*008a*/ 	.short	(.L_177 - .L_176)
.L_176:
        /*008c*/ 	.word	0x00000000
        /*0090*/ 	.short	0x0005
        /*0092*/ 	.short	0x0028
        /*0094*/ 	.byte	0x00, 0xf0, 0x21, 0x00


	//----- nvinfo : EIATTR_KPARAM_INFO
	.align		4
.L_177:
        /*0098*/ 	.byte	0x04, 0x17
        /*009a*/ 	.short	(.L_179 - .L_178)
.L_178:
        /*009c*/ 	.word	0x00000000
        /*00a0*/ 	.short	0x0004
        /*00a2*/ 	.short	0x0020
        /*00a4*/ 	.byte	0x00, 0xf0, 0x21, 0x00


	//----- nvinfo : EIATTR_KPARAM_INFO
	.align		4
.L_179:
        /*00a8*/ 	.byte	0x04, 0x17
        /*00aa*/ 	.short	(.L_181 - .L_180)
.L_180:
        /*00ac*/ 	.word	0x00000000
        /*00b0*/ 	.short	0x0003
        /*00b2*/ 	.short	0x0018
        /*00b4*/ 	.byte	0x00, 0xf0, 0x11, 0x00


	//----- nvinfo : EIATTR_KPARAM_INFO
	.align		4
.L_181:
        /*00b8*/ 	.byte	0x04, 0x17
        /*00ba*/ 	.short	(.L_183 - .L_182)
.L_182:
        /*00bc*/ 	.word	0x00000000
        /*00c0*/ 	.short	0x0002
        /*00c2*/ 	.short	0x0010
        /*00c4*/ 	.byte	0x00, 0xf5, 0x21, 0x00


	//----- nvinfo : EIATTR_KPARAM_INFO
	.align		4
.L_183:
        /*00c8*/ 	.byte	0x04, 0x17
        /*00ca*/ 	.short	(.L_185 - .L_184)
.L_184:
        /*00cc*/ 	.word	0x00000000
        /*00d0*/ 	.short	0x0001
        /*00d2*/ 	.short	0x0008
        /*00d4*/ 	.byte	0x00, 0xf0, 0x11, 0x00


	//----- nvinfo : EIATTR_KPARAM_INFO
	.align		4
.L_185:
        /*00d8*/ 	.byte	0x04, 0x17
        /*00da*/ 	.short	(.L_187 - .L_186)
.L_186:
        /*00dc*/ 	.word	0x00000000
        /*00e0*/ 	.short	0x0000
        /*00e2*/ 	.short	0x0000
        /*00e4*/ 	.byte	0x00, 0xf5, 0x21, 0x00


	//----- nvinfo : EIATTR_SPARSE_MMA_MASK
	.align		4
.L_187:
        /*00e8*/ 	.byte	0x03, 0x50
        /*00ea*/ 	.short	0x0000


	//----- nvinfo : EIATTR_MAXREG_COUNT
	.align		4
        /*00ec*/ 	.byte	0x03, 0x1b
        /*00ee*/ 	.short	0x00ff


	//----- nvinfo : EIATTR_MERCURY_ISA_VERSION
	.align		4
        /*00f0*/ 	.byte	0x03, 0x5f
        /*00f2*/ 	.short	0x0101


	//----- nvinfo : EIATTR_VRC_CTA_INIT_COUNT
	.align		4
        /*00f4*/ 	.byte	0x02, 0x4a
	.zero		1
	.zero		1


	//----- nvinfo : EIATTR_EXIT_INSTR_OFFSETS
	.align		4
        /*00f8*/ 	.byte	0x04, 0x1c
        /*00fa*/ 	.short	(.L_189 - .L_188)


	//   ....[0]....
.L_188:
        /*00fc*/ 	.word	0x00000070


	//   ....[1]....
        /*0100*/ 	.word	0x00001860


	//   ....[2]....
        /*0104*/ 	.word	0x00001900


	//----- nvinfo : EIATTR_CRS_STACK_SIZE
	.align		4
.L_189:
        /*0108*/ 	.byte	0x04, 0x1e
        /*010a*/ 	.short	(.L_191 - .L_190)
.L_190:
        /*010c*/ 	.word	0x00000000


	//----- nvinfo : EIATTR_CBANK_PARAM_SIZE
	.align		4
.L_191:
        /*0110*/ 	.byte	0x03, 0x19
        /*0112*/ 	.short	0x0070


	//----- nvinfo : EIATTR_PARAM_CBANK
	.align		4
        /*0114*/ 	.byte	0x04, 0x0a
        /*0116*/ 	.short	(.L_193 - .L_192)
	.align		4
.L_192:
        /*0118*/ 	.word	index@(.nv.constant0._Z24cuda_im2col_kernel_floatPfiS_immmmmmmmmm)
        /*011c*/ 	.short	0x0380
        /*011e*/ 	.short	0x0070


	//----- nvinfo : EIATTR_SW_WAR
	.align		4
.L_193:
        /*0120*/ 	.byte	0x04, 0x36
        /*0122*/ 	.short	(.L_195 - .L_194)
.L_194:
        /*0124*/ 	.word	0x00000008
.L_195:


//--------------------- .nv.callgraph             --------------------------
	.section	.nv.callgraph,"",@"SHT_CUDA_CALLGRAPH"
	.align	4
	.sectionentsize	8
	.align		4
        /*0000*/ 	.word	0x00000000
	.align		4
        /*0004*/ 	.word	0xffffffff
	.align		4
        /*0008*/ 	.word	0x00000000
	.align		4
        /*000c*/ 	.word	0xfffffffe
	.align		4
        /*0010*/ 	.word	0x00000000
	.align		4
        /*0014*/ 	.word	0xfffffffd
	.align		4
        /*0018*/ 	.word	0x00000000
	.align		4
        /*001c*/ 	.word	0xfffffffc


//--------------------- .text._Z25cuda_col2im_kernel_doublePdiS_immmmmmmmmmi --------------------------
	.section	.text._Z25cuda_col2im_kernel_doublePdiS_immmmmmmmmmi,"ax",@progbits
	.align	128
        .global         _Z25cuda_col2im_kernel_doublePdiS_immmmmmmmmmi
        .type           _Z25cuda_col2im_kernel_doublePdiS_immmmmmmmmmi,@function
        .size           _Z25cuda_col2im_kernel_doublePdiS_immmmmmmmmmi,(.L_x_123 - _Z25cuda_col2im_kernel_doublePdiS_immmmmmmmmmi)
        .other          _Z25cuda_col2im_kernel_doublePdiS_immmmmmmmmmi,@"STO_CUDA_ENTRY STV_DEFAULT"
_Z25cuda_col2im_kernel_doublePdiS_immmmmmmmmmi:
.text._Z25cuda_col2im_kernel_doublePdiS_immmmmmmmmmi:
[----:B------:R-:W-:Y:S01]  /*0000*/  LDC R1, c[0x0][0x37c] ;  /* 0x0000df00ff017b82 */ /* 0x000fe20000000800 */
[----:B------:R-:W0:Y:S07]  /*0010*/  S2R R5, SR_TID.X ;  /* 0x0000000000057919 */ /* 0x000e2e0000002100 */
[----:B------:R-:W0:Y:S01]  /*0020*/  S2UR UR4, SR_CTAID.X ;  /* 0x00000000000479c3 */ /* 0x000e220000002500 */
[----:B------:R-:W1:Y:S07]  /*0030*/  LDCU UR5, c[0x0][0x3f0] ;  /* 0x00007e00ff0577ac */ /* 0x000e6e0008000800 */
[----:B------:R-:W0:Y:S02]  /*0040*/  LDC R4, c[0x0][0x360] ;  /* 0x0000d800ff047b82 */ /* 0x000e240000000800 */
[----:B0-----:R-:W-:-:S05]  /*0050*/  IMAD R4, R4, UR4, R5 ;  /* 0x0000000404047c24 */ /* 0x001fca000f8e0205 */
[----:B-1----:R-:W-:-:S13]  /*0060*/  ISETP.GE.AND P0, PT, R4, UR5, PT ;  /* 0x0000000504007c0c */ /* 0x002fda000bf06270 */
[----:B------:R-:W-:Y:S05]  /*0070*/  @P0 EXIT ;  /* 0x000000000000094d */ /* 0x000fea0003800000 */
[----:B------:R-:W0:Y:S01]  /*0080*/  LDCU.64 UR8, c[0x0][0x3a8] ;  /* 0x00007500ff0877ac */ /* 0x000e220008000a00 */
[----:B------:R-:W-:Y:S01]  /*0090*/  SHF.R.S32.HI R5, RZ, 0x1f, R4 ;  /* 0x0000001fff057819 */ /* 0x000fe20000011404 */
[----:B------:R-:W-:Y:S01]  /*00a0*/  BSSY.RECONVERGENT B0, `(.L_x_0) ;  /* 0x000002a000007945 */ /* 0x000fe20003800200 */
[----:B------:R-:W0:Y:S02]  /*00b0*/  LDCU.128 UR12, c[0x0][0x3c0] ;  /* 0x00007800ff0c77ac */ /* 0x000e240008000c00 */
[----:B0-----:R-:W-:Y:S02]  /*00c0*/  UIMAD UR6, UR13, UR8, URZ ;  /* 0x000000080d0672a4 */ /* 0x001fe4000f8e02ff */
[----:B------:R-:W-:Y:S02]  /*00d0*/  UIMAD.WIDE.U32 UR4, UR12, UR8, URZ ;  /* 0x000000080c0472a5 */ /* 0x000fe4000f8e00ff */
[----:B------:R-:W-:-:S04]  /*00e0*/  UIMAD UR6, UR12, UR9, UR6 ;  /* 0x000000090c0672a4 */ /* 0x000fc8000f8e0206 */
[----:B------:R-:W-:Y:S02]  /*00f0*/  UIADD3 UR10, UPT, UPT, UR5, UR6, URZ ;  /* 0x00000006050a7290 */ /* 0x000fe4000fffe0ff */
[----:B------:R-:W-:Y:S02]  /*0100*/  UIMAD.WIDE.U32 UR6, UR4, UR14, URZ ;  /* 0x0000000e040672a5 */ /* 0x000fe4000f8e00ff */
[----:B------:R-:W-:-:S04]  /*0110*/  UIMAD UR8, UR10, UR14, URZ ;  /* 0x0000000e0a0872a4 */ /* 0x000fc8000f8e02ff */
[----:B------:R-:W-:-:S04]  /*0120*/  UIMAD UR8, UR4, UR15, UR8 ;  /* 0x0000000f040872a4 */ /* 0x000fc8000f8e0208 */
[----:B------:R-:W-:-:S06]  /*0130*/  UIADD3 UR8, UPT, UPT, UR7, UR8, URZ ;  /* 0x0000000807087290 */ /* 0x000fcc000fffe0ff */
[----:B------:R-:W-:-:S04]  /*0140*/  LOP3.LUT R0, R5, UR8, RZ, 0xfc, !PT ;  /* 0x0000000805007c12 */ /* 0x000fc8000f8efcff */
[----:B------:R-:W-:-:S13]  /*0150*/  ISETP.NE.U32.AND P0, PT, R0, RZ, PT ;  /* 0x000000ff0000720c */ /* 0x000fda0003f05070 */
[----:B------:R-:W-:Y:S05]  /*0160*/  @P0 BRA `(.L_x_1) ;  /* 0x0000000000500947 */ /* 0x000fea0003800000 */
[----:B------:R-:W0:Y:S01]  /*0170*/  I2F.U32.RP R0, UR6 ;  /* 0x0000000600007d06 */ /* 0x000e220008209000 */
[----:B------:R-:W-:-:S07]  /*0180*/  ISETP.NE.U32.AND P2, PT, RZ, UR6, PT ;  /* 0x00000006ff007c0c */ /* 0x000fce000bf45070 */
[----:B0-----:R-:W0:Y:S02]  /*0190*/  MUFU.RCP R0, R0 ;  /* 0x0000000000007308 */ /* 0x001e240000001000 */
[----:B0-----:R-:W-:-:S06]  /*01a0*/  VIADD R2, R0, 0xffffffe ;  /* 0x0ffffffe00027836 */ /* 0x001fcc0000000000 */
[----:B------:R0:W1:Y:S02]  /*01b0*/  F2I.FTZ.U32.TRUNC.NTZ R3, R2 ;  /* 0x0000000200037305 */ /* 0x000064000021f000 */
[----:B0-----:R-:W-:Y:S02]  /*01c0*/  IMAD.MOV.U32 R2, RZ, RZ, RZ ;  /* 0x000000ffff027224 */ /* 0x001fe400078e00ff */
[----:B-1----:R-:W-:-:S04]  /*01d0*/  IMAD.MOV R7, RZ, RZ, -R3 ;  /* 0x000000ffff077224 */ /* 0x002fc800078e0a03 */
[----:B------:R-:W-:-:S04]  /*01e0*/  IMAD R7, R7, UR6, RZ ;  /* 0x0000000607077c24 */ /* 0x000fc8000f8e02ff */
[----:B------:R-:W-:-:S06]  /*01f0*/  IMAD.HI.U32 R3, R3, R7, R2 ;  /* 0x0000000703037227 */ /* 0x000fcc00078e0002 */
[----:B------:R-:W-:-:S04]  /*0200*/  IMAD.HI.U32 R2, R3, R4, RZ ;  /* 0x0000000403027227 */ /* 0x000fc800078e00ff */
[----:B------:R-:W-:-:S04]  /*0210*/  IMAD.MOV R3, RZ, RZ, -R2 ;  /* 0x000000ffff037224 */ /* 0x000fc800078e0a02 */
[----:B------:R-:W-:-:S05]  /*0220*/  IMAD R3, R3, UR6, R4 ;  /* 0x0000000603037c24 */ /* 0x000fca000f8e0204 */
[----:B------:R-:W-:-:S13]  /*0230*/  ISETP.GE.U32.AND P0, PT, R3, UR6, PT ;  /* 0x0000000603007c0c */ /* 0x000fda000bf06070 */
[----:B------:R-:W-:Y:S01]  /*0240*/  @P0 IADD3 R3, PT, PT, R3, -UR6, RZ ;  /* 0x8000000603030c10 */ /* 0x000fe2000fffe0ff */
[----:B------:R-:W-:-:S03]  /*0250*/  @P0 VIADD R2, R2, 0x1 ;  /* 0x0000000102020836 */ /* 0x000fc60000000000 */
[----:B------:R-:W-:Y:S01]  /*0260*/  ISETP.GE.U32.AND P1, PT, R3, UR6, PT ;  /* 0x0000000603007c0c */ /* 0x000fe2000bf26070 */
[----:B------:R-:W-:-:S12]  /*0270*/  IMAD.MOV.U32 R3, RZ, RZ, RZ ;  /* 0x000000ffff037224 */ /* 0x000fd800078e00ff */
[----:B------:R-:W-:Y:S01]  /*0280*/  @P1 VIADD R2, R2, 0x1 ;  /* 0x0000000102021836 */ /* 0x000fe20000000000 */
[----:B------:R-:W-:Y:S01]  /*0290*/  @!P2 LOP3.LUT R2, RZ, UR6, RZ, 0x33, !PT ;  /* 0x00000006ff02ac12 */ /* 0x000fe2000f8e33ff */
[----:B------:R-:W-:Y:S06]  /*02a0*/  BRA `(.L_x_2) ;  /* 0x0000000000247947 */ /* 0x000fec0003800000 */
.L_x_1:
[----:B------:R-:W-:Y:S01]  /*02b0*/  MOV R23, UR7 ;  /* 0x0000000700177c02 */ /* 0x000fe20008000f00 */
[----:B------:R-:W-:Y:S01]  /*02c0*/  IMAD.U32 R22, RZ, RZ, UR6 ;  /* 0x00000006ff167e24 */ /* 0x000fe2000f8e00ff */
[----:B------:R-:W-:Y:S01]  /*02d0*/  MOV R0, 0x320 ;  /* 0x0000032000007802 */ /* 0x000fe20000000f00 */
[----:B------:R-:W-:Y:S02]  /*02e0*/  IMAD.MOV.U32 R24, RZ, RZ, R4 ;  /* 0x000000ffff187224 */ /* 0x000fe400078e0004 */
[----:B------:R-:W-:Y:S02]  /*02f0*/  IMAD.MOV.U32 R25, RZ, RZ, R5 ;  /* 0x000000ffff197224 */ /* 0x000fe400078e0005 */
[----:B------:R-:W-:-:S07]  /*0300*/  IMAD.U32 R23, RZ, RZ, UR8 ;  /* 0x00000008ff177e24 */ /* 0x000fce000f8e00ff */
[----:B------:R-:W-:Y:S05]  /*0310*/  CALL.REL.NOINC `($__internal_0_$__cuda_sm20_div_u64) ;  /* 0x00000028000c7944 */ /* 0x000fea0003c00000 */
[----:B------:R-:W-:Y:S01]  /*0320*/  IMAD.MOV.U32 R2, RZ, RZ, R20 ;  /* 0x000000ffff027224 */ /* 0x000fe200078e0014 */
[----:B------:R-:W-:-:S07]  /*0330*/  MOV R3, R21 ;  /* 0x0000001500037202 */ /* 0x000fce0000000f00 */
.L_x_2:
[----:B------:R-:W-:Y:S05]  /*0340*/  BSYNC.RECONVERGENT B0 ;  /* 0x0000000000007941 */ /* 0x000fea0003800200 */
.L_x_0:
[----:B------:R-:W0:Y:S01]  /*0350*/  LDCU.128 UR12, c[0x0][0x3c0] ;  /* 0x00007800ff0c77ac */ /* 0x000e220008000c00 */
[----:B------:R-:W-:Y:S01]  /*0360*/  BSSY.RECONVERGENT B0, `(.L_x_3) ;  /* 0x0000025000007945 */ /* 0x000fe20003800200 */
[----:B0-----:R-:W-:Y:S02]  /*0370*/  UIMAD UR8, UR15, UR12, URZ ;  /* 0x0000000c0f0872a4 */ /* 0x001fe4000f8e02ff */
[----:B------:R-:W-:Y:S02]  /*0380*/  UIMAD.WIDE.U32 UR6, UR14, UR12, URZ ;  /* 0x0000000c0e0672a5 */ /* 0x000fe4000f8e00ff */
        /* <DEDUP_REMOVED lines=25> */
.L_x_4:
        /* <DEDUP_REMOVED lines=9> */
.L_x_5:
[----:B------:R-:W-:Y:S05]  /*05b0*/  BSYNC.RECONVERGENT B0 ;  /* 0x0000000000007941 */ /* 0x000fea0003800200 */
.L_x_3:
[----:B------:R-:W0:Y:S01]  /*05c0*/  LDCU UR9, c[0x0][0x3ac] ;  /* 0x00007580ff0977ac */ /* 0x000e220008000800 */
[----:B------:R-:W-:Y:S01]  /*05d0*/  BSSY.RECONVERGENT B0, `(.L_x_6) ;  /* 0x0000021000007945 */ /* 0x000fe20003800200 */
[----:B0-----:R-:W-:-:S04]  /*05e0*/  LOP3.LUT R0, R7, UR9, RZ, 0xfc, !PT ;  /* 0x0000000907007c12 */ /* 0x001fc8000f8efcff */
[----:B------:R-:W-:-:S13]  /*05f0*/  ISETP.NE.U32.AND P0, PT, R0, RZ, PT ;  /* 0x000000ff0000720c */ /* 0x000fda0003f05070 */
[----:B------:R-:W-:Y:S05]  /*0600*/  @P0 BRA `(.L_x_7) ;  /* 0x0000000000540947 */ /* 0x000fea0003800000 */
[----:B------:R-:W0:Y:S02]  /*0610*/  LDCU UR9, c[0x0][0x3a8] ;  /* 0x00007500ff0977ac */ /* 0x000e240008000800 */
[----:B0-----:R-:W0:Y:S01]  /*0620*/  I2F.U32.RP R0, UR9 ;  /* 0x0000000900007d06 */ /* 0x001e220008209000 */
        /* <DEDUP_REMOVED lines=10> */
[----:B------:R-:W-:Y:S02]  /*06d0*/  IMAD R6, R9, UR9, R6 ;  /* 0x0000000909067c24 */ /* 0x000fe4000f8e0206 */
[----:B------:R-:W-:-:S03]  /*06e0*/  IMAD.MOV.U32 R9, RZ, RZ, RZ ;  /* 0x000000ffff097224 */ /* 0x000fc600078e00ff */
[----:B------:R-:W-:-:S13]  /*06f0*/  ISETP.GE.U32.AND P0, PT, R6, UR9, PT ;  /* 0x0000000906007c0c */ /* 0x000fda000bf06070 */
[----:B------:R-:W-:-:S04]  /*0700*/  @P0 IADD3 R6, PT, PT, R6, -UR9, RZ ;  /* 0x8000000906060c10 */ /* 0x000fc8000fffe0ff */
[----:B------:R-:W-:-:S13]  /*0710*/  ISETP.GE.U32.AND P0, PT, R6, UR9, PT ;  /* 0x0000000906007c0c */ /* 0x000fda000bf06070 */
[----:B------:R-:W-:Y:S01]  /*0720*/  @P0 VIADD R6, R6, -UR9 ;  /* 0x8000000906060c36 */ /* 0x000fe20008000000 */
[----:B------:R-:W-:-:S05]  /*0730*/  @!P1 LOP3.LUT R6, RZ, UR9, RZ, 0x33, !PT ;  /* 0x00000009ff069c12 */ /* 0x000fca000f8e33ff */
[----:B------:R-:W-:Y:S01]  /*0740*/  IMAD.MOV.U32 R8, RZ, RZ, R6 ;  /* 0x000000ffff087224 */ /* 0x000fe200078e0006 */
[----:B------:R-:W-:Y:S06]  /*0750*/  BRA `(.L_x_8) ;  /* 0x0000000000207947 */ /* 0x000fec0003800000 */
.L_x_7:
[----:B------:R-:W0:Y:S01]  /*0760*/  LDCU.64 UR12, c[0x0][0x3a8] ;  /* 0x00007500ff0c77ac */ /* 0x000e220008000a00 */
[----:B------:R-:W-:Y:S01]  /*0770*/  IMAD.MOV.U32 R11, RZ, RZ, R7 ;  /* 0x000000ffff0b7224 */ /* 0x000fe200078e0007 */
[----:B------:R-:W-:Y:S02]  /*0780*/  MOV R12, 0x7c0 ;  /* 0x000007c0000c7802 */ /* 0x000fe40000000f00 */
[----:B0-----:R-:W-:Y:S01]  /*0790*/  MOV R14, UR12 ;  /* 0x0000000c000e7c02 */ /* 0x001fe20008000f00 */
[----:B------:R-:W-:-:S07]  /*07a0*/  IMAD.U32 R7, RZ, RZ, UR13 ;  /* 0x0000000dff077e24 */ /* 0x000fce000f8e00ff */
[----:B------:R-:W-:Y:S05]  /*07b0*/  CALL.REL.NOINC `($__internal_1_$__cuda_sm20_rem_u64) ;  /* 0x0000002400f47944 */ /* 0x000fea0003c00000 */
[----:B------:R-:W-:Y:S02]  /*07c0*/  IMAD.MOV.U32 R8, RZ, RZ, R6 ;  /* 0x000000ffff087224 */ /* 0x000fe400078e0006 */
[----:B------:R-:W-:-:S07]  /*07d0*/  IMAD.MOV.U32 R9, RZ, RZ, R7 ;  /* 0x000000ffff097224 */ /* 0x000fce00078e0007 */
.L_x_8:
[----:B------:R-:W-:Y:S05]  /*07e0*/  BSYNC.RECONVERGENT B0 ;  /* 0x0000000000007941 */ /* 0x000fea0003800200 */
.L_x_6:
        /* <DEDUP_REMOVED lines=9> */
[----:B0-----:R-:W-:Y:S02]  /*0880*/  VIADD R6, R0, 0xffffffe ;  /* 0x0ffffffe00067836 */ /* 0x001fe40000000000 */
[----:B------:R-:W-:-:S04]  /*0890*/  IMAD.MOV.U32 R0, RZ, RZ, RZ ;  /* 0x000000ffff007224 */ /* 0x000fc800078e00ff */
[----:B------:R0:W1:Y:S02]  /*08a0*/  F2I.FTZ.U32.TRUNC.NTZ R7, R6 ;  /* 0x0000000600077305 */ /* 0x000064000021f000 */
[----:B0-----:R-:W-:Y:S01]  /*08b0*/  IMAD.MOV.U32 R6, RZ, RZ, RZ ;  /* 0x000000ffff067224 */ /* 0x001fe200078e00ff */
[----:B-1----:R-:W-:-:S05]  /*08c0*/  IADD3 R5, PT, PT, RZ, -R7, RZ ;  /* 0x80000007ff057210 */ /* 0x002fca0007ffe0ff */
[----:B------:R-:W-:-:S04]  /*08d0*/  IMAD R5, R5, UR9, RZ ;  /* 0x0000000905057c24 */ /* 0x000fc8000f8e02ff */
[----:B------:R-:W-:-:S06]  /*08e0*/  IMAD.HI.U32 R7, R7, R5, R6 ;  /* 0x0000000507077227 */ /* 0x000fcc00078e0006 */
[----:B------:R-:W-:-:S04]  /*08f0*/  IMAD.HI.U32 R6, R7, R4, RZ ;  /* 0x0000000407067227 */ /* 0x000fc800078e00ff */
[----:B------:R-:W-:Y:S02]  /*0900*/  IMAD.MOV R5, RZ, RZ, -R6 ;  /* 0x000000ffff057224 */ /* 0x000fe400078e0a06 */
[----:B------:R-:W-:Y:S02]  /*0910*/  IMAD.MOV.U32 R7, RZ, RZ, RZ ;  /* 0x000000ffff077224 */ /* 0x000fe400078e00ff */
[----:B------:R-:W-:-:S05]  /*0920*/  IMAD R5, R5, UR9, R4 ;  /* 0x0000000905057c24 */ /* 0x000fca000f8e0204 */
[----:B------:R-:W-:-:S13]  /*0930*/  ISETP.GE.U32.AND P0, PT, R5, UR9, PT ;  /* 0x0000000905007c0c */ /* 0x000fda000bf06070 */
[----:B------:R-:W-:Y:S02]  /*0940*/  @P0 VIADD R5, R5, -UR9 ;  /* 0x8000000905050c36 */ /* 0x000fe40008000000 */
[----:B------:R-:W-:-:S03]  /*0950*/  @P0 VIADD R6, R6, 0x1 ;  /* 0x0000000106060836 */ /* 0x000fc60000000000 */
[----:B------:R-:W-:-:S13]  /*0960*/  ISETP.GE.U32.AND P1, PT, R5, UR9, PT ;  /* 0x0000000905007c0c */ /* 0x000fda000bf26070 */
[----:B------:R-:W-:Y:S02]  /*0970*/  @P1 IADD3 R6, PT, PT, R6, 0x1, RZ ;  /* 0x0000000106061810 */ /* 0x000fe40007ffe0ff */
[----:B------:R-:W-:-:S05]  /*0980*/  @!P2 LOP3.LUT R6, RZ, UR9, RZ, 0x33, !PT ;  /* 0x00000009ff06ac12 */ /* 0x000fca000f8e33ff */
[----:B------:R-:W-:-:S04]  /*0990*/  IMAD.MOV R5, RZ, RZ, -R6 ;  /* 0x000000ffff057224 */ /* 0x000fc800078e0a06 */
[----:B------:R-:W-:Y:S01]  /*09a0*/  IMAD R10, R5, UR9, R4 ;  /* 0x00000009050a7c24 */ /* 0x000fe2000f8e0204 */
[----:B------:R-:W-:Y:S06]  /*09b0*/  BRA `(.L_x_11) ;  /* 0x0000000000407947 */ /* 0x000fec0003800000 */
.L_x_10:
[----:B------:R-:W0:Y:S01]  /*09c0*/  LDCU.64 UR12, c[0x0][0x3c8] ;  /* 0x00007900ff0c77ac */ /* 0x000e220008000a00 */
[----:B------:R-:W-:Y:S01]  /*09d0*/  IMAD.MOV.U32 R24, RZ, RZ, R4 ;  /* 0x000000ffff187224 */ /* 0x000fe200078e0004 */
[----:B------:R-:W-:Y:S01]  /*09e0*/  MOV R0, 0xa30 ;  /* 0x00000a3000007802 */ /* 0x000fe20000000f00 */
[----:B------:R-:W-:Y:S01]  /*09f0*/  IMAD.MOV.U32 R25, RZ, RZ, R5 ;  /* 0x000000ffff197224 */ /* 0x000fe200078e0005 */
[----:B0-----:R-:W-:Y:S01]  /*0a00*/  MOV R22, UR12 ;  /* 0x0000000c00167c02 */ /* 0x001fe20008000f00 */
[----:B------:R-:W-:-:S07]  /*0a10*/  IMAD.U32 R23, RZ, RZ, UR13 ;  /* 0x0000000dff177e24 */ /* 0x000fce000f8e00ff */
[----:B------:R-:W-:Y:S05]  /*0a20*/  CALL.REL.NOINC `($__internal_0_$__cuda_sm20_div_u64) ;  /* 0x0000002000487944 */ /* 0x000fea0003c00000 */
[----:B------:R-:W0:Y:S01]  /*0a30*/  LDCU.64 UR12, c[0x0][0x3c8] ;  /* 0x00007900ff0c77ac */ /* 0x000e220008000a00 */
[-C--:B------:R-:W-:Y:S02]  /*0a40*/  IADD3 R7, P0, PT, RZ, -R20.reuse, RZ ;  /* 0x80000014ff077210 */ /* 0x080fe40007f1e0ff */
[----:B------:R-:W-:-:S03]  /*0a50*/  MOV R6, R20 ;  /* 0x0000001400067202 */ /* 0x000fc60000000f00 */
[----:B------:R-:W-:-:S04]  /*0a60*/  IMAD.X R0, RZ, RZ, ~R21, P0 ;  /* 0x000000ffff007224 */ /* 0x000fc800000e0e15 */
[----:B0-----:R-:W-:Y:S02]  /*0a70*/  IMAD R0, R0, UR12, RZ ;  /* 0x0000000c00007c24 */ /* 0x001fe4000f8e02ff */
[----:B------:R-:W-:-:S04]  /*0a80*/  IMAD.WIDE.U32 R10, R7, UR12, R4 ;  /* 0x0000000c070a7c25 */ /* 0x000fc8000f8e0004 */
[----:B------:R-:W-:Y:S02]  /*0a90*/  IMAD R5, R7, UR13, R0 ;  /* 0x0000000d07057c24 */ /* 0x000fe4000f8e0200 */
[----:B------:R-:W-:Y:S02]  /*0aa0*/  IMAD.MOV.U32 R7, RZ, RZ, R21 ;  /* 0x000000ffff077224 */ /* 0x000fe400078e0015 */
[----:B------:R-:W-:-:S07]  /*0ab0*/  IMAD.IADD R0, R11, 0x1, R5 ;  /* 0x000000010b007824 */ /* 0x000fce00078e0205 */
.L_x_11:
[----:B------:R-:W-:Y:S05]  /*0ac0*/  BSYNC.RECONVERGENT B0 ;  /* 0x0000000000007941 */ /* 0x000fea0003800200 */
.L_x_9:
        /* <DEDUP_REMOVED lines=12> */
[----:B0-----:R-:W-:Y:S02]  /*0b90*/  IMAD.MOV.U32 R4, RZ, RZ, RZ ;  /* 0x000000ffff047224 */ /* 0x001fe400078e00ff */
[----:B-1----:R-:W-:-:S04]  /*0ba0*/  IMAD.MOV R11, RZ, RZ, -R5 ;  /* 0x000000ffff0b7224 */ /* 0x002fc800078e0a05 */
[----:B------:R-:W-:-:S04]  /*0bb0*/  IMAD R11, R11, UR9, RZ ;  /* 0x000000090b0b7c24 */ /* 0x000fc8000f8e02ff */
[----:B------:R-:W-:-:S06]  /*0bc0*/  IMAD.HI.U32 R5, R5, R11, R4 ;  /* 0x0000000b05057227 */ /* 0x000fcc00078e0004 */
[----:B------:R-:W-:-:S05]  /*0bd0*/  IMAD.HI.U32 R5, R5, R6, RZ ;  /* 0x0000000605057227 */ /* 0x000fca00078e00ff */
[----:B------:R-:W-:-:S05]  /*0be0*/  IADD3 R5, PT, PT, -R5, RZ, RZ ;  /* 0x000000ff05057210 */ /* 0x000fca0007ffe1ff */
[----:B------:R-:W-:-:S05]  /*0bf0*/  IMAD R6, R5, UR9, R6 ;  /* 0x0000000905067c24 */ /* 0x000fca000f8e0206 */
[----:B------:R-:W-:-:S13]  /*0c00*/  ISETP.GE.U32.AND P0, PT, R6, UR9, PT ;  /* 0x0000000906007c0c */ /* 0x000fda000bf06070 */
[----:B------:R-:W-:-:S05]  /*0c10*/  @P0 VIADD R6, R6, -UR9 ;  /* 0x8000000906060c36 */ /* 0x000fca0008000000 */
[----:B------:R-:W-:-:S13]  /*0c20*/  ISETP.GE.U32.AND P0, PT, R6, UR9, PT ;  /* 0x0000000906007c0c */ /* 0x000fda000bf06070 */
[----:B------:R-:W-:Y:S01]  /*0c30*/  @P0 VIADD R6, R6, -UR9 ;  /* 0x8000000906060c36 */ /* 0x000fe20008000000 */
[----:B------:R-:W-:Y:S01]  /*0c40*/  @!P1 LOP3.LUT R6, RZ, UR9, RZ, 0x33, !PT ;  /* 0x00000009ff069c12 */ /* 0x000fe2000f8e33ff */
[----:B------:R-:W-:Y:S06]  /*0c50*/  BRA `(.L_x_14) ;  /* 0x0000000000187947 */ /* 0x000fec0003800000 */
.L_x_13:
[----:B------:R-:W0:Y:S01]  /*0c60*/  LDCU.64 UR12, c[0x0][0x3c0] ;  /* 0x00007800ff0c77ac */ /* 0x000e220008000a00 */
[----:B------:R-:W-:Y:S01]  /*0c70*/  IMAD.MOV.U32 R11, RZ, RZ, R7 ;  /* 0x000000ffff0b7224 */ /* 0x000fe200078e0007 */
[----:B------:R-:W-:Y:S02]  /*0c80*/  MOV R12, 0xcc0 ;  /* 0x00000cc0000c7802 */ /* 0x000fe40000000f00 */
[----:B0-----:R-:W-:Y:S01]  /*0c90*/  MOV R14, UR12 ;  /* 0x0000000c000e7c02 */ /* 0x001fe20008000f00 */
[----:B------:R-:W-:-:S07]  /*0ca0*/  IMAD.U32 R7, RZ, RZ, UR13 ;  /* 0x0000000dff077e24 */ /* 0x000fce000f8e00ff */
[----:B------:R-:W-:Y:S05]  /*0cb0*/  CALL.REL.NOINC `($__internal_1_$__cuda_sm20_rem_u64) ;  /* 0x0000002000b47944 */ /* 0x000fea0003c00000 */
.L_x_14:
[----:B------:R-:W-:Y:S05]  /*0cc0*/  BSYNC.RECONVERGENT B0 ;  /* 0x0000000000007941 */ /* 0x000fea0003800200 */
.L_x_12:
[----:B------:R-:W0:Y:S02]  /*0cd0*/  LDCU.64 UR12, c[0x0][0x3d0] ;  /* 0x00007a00ff0c77ac */ /* 0x000e240008000a00 */
[----:B0-----:R-:W-:-:S04]  /*0ce0*/  ISETP.NE.U32.AND P0, PT, RZ, UR12, PT ;  /* 0x0000000cff007c0c */ /* 0x001fc8000bf05070 */
[----:B------:R-:W-:-:S13]  /*0cf0*/  ISETP.NE.AND.EX P0, PT, RZ, UR13, PT, P0 ;  /* 0x0000000dff007c0c */ /* 0x000fda000bf05300 */
[----:B------:R-:W-:Y:S05]  /*0d00*/  @!P0 EXIT ;  /* 0x000000000000894d */ /* 0x000fea0003800000 */
[----:B------:R-:W0:Y:S01]  /*0d10*/  LDCU.64 UR20, c[0x0][0x3d8] ;  /* 0x00007b00ff1477ac */ /* 0x000e220008000a00 */
[----:B------:R-:W1:Y:S01]  /*0d20*/  LDCU.128 UR16, c[0x0][0x3e0] ;  /* 0x00007c00ff1077ac */ /* 0x000e620008000c00 */
[----:B------:R-:W-:Y:S02]  /*0d30*/  UIMAD UR9, UR10, UR12, URZ ;  /* 0x0000000c0a0972a4 */ /* 0x000fe4000f8e02ff */
[----:B------:R-:W-:Y:S02]  /*0d40*/  UIMAD.WIDE.U32 UR14, UR4, UR12, URZ ;  /* 0x0000000c040e72a5 */ /* 0x000fe4000f8e00ff */
[----:B------:R-:W-:Y:S01]  /*0d50*/  UIMAD UR9, UR4, UR13, UR9 ;  /* 0x0000000d040972a4 */ /* 0x000fe2000f8e0209 */
[----:B------:R-:W2:Y:S01]  /*0d60*/  LDCU UR11, c[0x0][0x3c0] ;  /* 0x00007800ff0b77ac */ /* 0x000ea20008000800 */
[----:B0-----:R-:W-:Y:S02]  /*0d70*/  ISETP.NE.U32.AND P0, PT, RZ, UR20, PT ;  /* 0x00000014ff007c0c */ /* 0x001fe4000bf05070 */
[----:B------:R-:W-:-:S02]  /*0d80*/  UIADD3 UR9, UPT, UPT, UR15, UR9, URZ ;  /* 0x000000090f097290 */ /* 0x000fc4000fffe0ff */
[----:B------:R-:W-:Y:S01]  /*0d90*/  ISETP.NE.AND.EX P0, PT, RZ, UR21, PT, P0 ;  /* 0x00000015ff007c0c */ /* 0x000fe2000bf05300 */
[----:B-1----:R-:W-:Y:S01]  /*0da0*/  IMAD R5, R7, UR16, RZ ;  /* 0x0000001007057c24 */ /* 0x002fe2000f8e02ff */
[----:B------:R-:W0:Y:S02]  /*0db0*/  LDCU.64 UR20, c[0x0][0x3a8] ;  /* 0x00007500ff1477ac */ /* 0x000e240008000a00 */
[----:B------:R-:W-:Y:S02]  /*0dc0*/  IMAD R11, R2, UR9, RZ ;  /* 0x00000009020b7c24 */ /* 0x000fe4000f8e02ff */
[----:B------:R-:W-:-:S07]  /*0dd0*/  IMAD R5, R6, UR17, R5 ;  /* 0x0000001106057c24 */ /* 0x000fce000f8e0205 */
[----:B0-2---:R-:W-:Y:S05]  /*0de0*/  @!P0 EXIT ;  /* 0x000000000000894d */ /* 0x005fea0003800000 */
[----:B------:R-:W-:Y:S01]  /*0df0*/  IMAD.WIDE.U32 R6, R6, UR16, RZ ;  /* 0x0000001006067c25 */ /* 0x000fe2000f8e00ff */
[----:B------:R-:W-:Y:S01]  /*0e00*/  UIMAD UR4, UR12, UR11, URZ ;  /* 0x0000000b0c0472a4 */ /* 0x000fe2000f8e02ff */
[----:B------:R-:W-:Y:S02]  /*0e10*/  BSSY.RECONVERGENT B0, `(.L_x_15) ;  /* 0x0000030000007945 */ /* 0x000fe40003800200 */
[----:B------:R-:W-:Y:S01]  /*0e20*/  IMAD.IADD R19, R7, 0x1, R5 ;  /* 0x0000000107137824 */ /* 0x000fe200078e0205 */
[----:B------:R-:W-:Y:S01]  /*0e30*/  MOV R5, R9 ;  /* 0x0000000900057202 */ /* 0x000fe20000000f00 */
[----:B------:R-:W-:Y:S02]  /*0e40*/  IMAD R15, R3, UR14, R11 ;  /* 0x0000000e030f7c24 */ /* 0x000fe4000f8e020b */
[----:B------:R-:W-:Y:S01]  /*0e50*/  IMAD R11, R0, UR18, RZ ;  /* 0x00000012000b7c24 */ /* 0x000fe2000f8e02ff */
[----:B------:R-:W-:Y:S01]  /*0e60*/  LOP3.LUT R0, R19, UR17, RZ, 0xfc, !PT ;  /* 0x0000001113007c12 */ /* 0x000fe2000f8efcff */
[----:B------:R-:W-:-:S03]  /*0e70*/  IMAD.WIDE.U32 R12, R2, UR14, RZ ;  /* 0x0000000e020c7c25 */ /* 0x000fc6000f8e00ff */
[----:B------:R-:W-:Y:S01]  /*0e80*/  ISETP.NE.U32.AND P0, PT, R0, RZ, PT ;  /* 0x000000ff0000720c */ /* 0x000fe20003f05070 */
[----:B------:R-:W-:Y:S02]  /*0e90*/  IMAD R3, R3, UR20, RZ ;  /* 0x0000001403037c24 */ /* 0x000fe4000f8e02ff */
[----:B------:R-:W-:Y:S02]  /*0ea0*/  IMAD.MOV.U32 R4, RZ, RZ, R8 ;  /* 0x000000ffff047224 */ /* 0x000fe400078e0008 */
[----:B------:R-:W-:Y:S02]  /*0eb0*/  IMAD.IADD R13, R13, 0x1, R15 ;  /* 0x000000010d0d7824 */ /* 0x000fe400078e020f */
[----:B------:R-:W-:Y:S02]  /*0ec0*/  IMAD R15, R2, UR21, R3 ;  /* 0x00000015020f7c24 */ /* 0x000fe4000f8e0203 */
[----:B------:R-:W-:Y:S02]  /*0ed0*/  IMAD R3, R10, UR19, R11 ;  /* 0x000000130a037c24 */ /* 0x000fe4000f8e020b */
[----:B------:R-:W-:-:S04]  /*0ee0*/  IMAD.WIDE.U32 R4, R2, UR20, R4 ;  /* 0x0000001402047c25 */ /* 0x000fc8000f8e0004 */
[----:B------:R-:W-:-:S04]  /*0ef0*/  IMAD.WIDE.U32 R10, R10, UR18, RZ ;  /* 0x000000120a0a7c25 */ /* 0x000fc8000f8e00ff */
[----:B------:R-:W-:-:S04]  /*0f00*/  IMAD.WIDE.U32 R12, R8, UR4, R12 ;  /* 0x00000004080c7c25 */ /* 0x000fc8000f8e000c */
[----:B------:R-:W-:Y:S02]  /*0f10*/  IMAD.IADD R3, R11, 0x1, R3 ;  /* 0x000000010b037824 */ /* 0x000fe400078e0203 */
[----:B------:R-:W-:Y:S01]  /*0f20*/  IMAD.IADD R2, R5, 0x1, R15 ;  /* 0x0000000105027824 */ /* 0x000fe200078e020f */
[----:B------:R-:W-:Y:S06]  /*0f30*/  @P0 BRA `(.L_x_16) ;  /* 0x0000000000500947 */ /* 0x000fec0003800000 */
[----:B------:R-:W0:Y:S01]  /*0f40*/  I2F.U32.RP R0, UR16 ;  /* 0x0000001000007d06 */ /* 0x000e220008209000 */
[----:B------:R-:W-:-:S07]  /*0f50*/  ISETP.NE.U32.AND P2, PT, RZ, UR16, PT ;  /* 0x00000010ff007c0c */ /* 0x000fce000bf45070 */
[----:B0-----:R-:W0:Y:S02]  /*0f60*/  MUFU.RCP R0, R0 ;  /* 0x0000000000007308 */ /* 0x001e240000001000 */
[----:B0-----:R-:W-:-:S06]  /*0f70*/  VIADD R14, R0, 0xffffffe ;  /* 0x0ffffffe000e7836 */ /* 0x001fcc0000000000 */
[----:B------:R0:W1:Y:S02]  /*0f80*/  F2I.FTZ.U32.TRUNC.NTZ R15, R14 ;  /* 0x0000000e000f7305 */ /* 0x000064000021f000 */
[----:B0-----:R-:W-:Y:S02]  /*0f90*/  HFMA2 R14, -RZ, RZ, 0, 0 ;  /* 0x00000000ff0e7431 */ /* 0x001fe400000001ff */
[----:B-1----:R-:W-:-:S04]  /*0fa0*/  IMAD.MOV R17, RZ, RZ, -R15 ;  /* 0x000000ffff117224 */ /* 0x002fc800078e0a0f */
[----:B------:R-:W-:-:S04]  /*0fb0*/  IMAD R17, R17, UR16, RZ ;  /* 0x0000001011117c24 */ /* 0x000fc8000f8e02ff */
[----:B------:R-:W-:-:S06]  /*0fc0*/  IMAD.HI.U32 R15, R15, R17, R14 ;  /* 0x000000110f0f7227 */ /* 0x000fcc00078e000e */
[----:B------:R-:W-:-:S04]  /*0fd0*/  IMAD.HI.U32 R14, R15, R6, RZ ;  /* 0x000000060f0e7227 */ /* 0x000fc800078e00ff */
[----:B------:R-:W-:-:S04]  /*0fe0*/  IMAD.MOV R15, RZ, RZ, -R14 ;  /* 0x000000ffff0f7224 */ /* 0x000fc800078e0a0e */
[----:B------:R-:W-:-:S05]  /*0ff0*/  IMAD R15, R15, UR16, R6 ;  /* 0x000000100f0f7c24 */ /* 0x000fca000f8e0206 */
[----:B------:R-:W-:-:S13]  /*1000*/  ISETP.GE.U32.AND P0, PT, R15, UR16, PT ;  /* 0x000000100f007c0c */ /* 0x000fda000bf06070 */
[----:B------:R-:W-:Y:S02]  /*1010*/  @P0 VIADD R15, R15, -UR16 ;  /* 0x800000100f0f0c36 */ /* 0x000fe40008000000 */
[----:B------:R-:W-:-:S03]  /*1020*/  @P0 VIADD R14, R14, 0x1 ;  /* 0x000000010e0e0836 */ /* 0x000fc60000000000 */
[----:B------:R-:W-:Y:S02]  /*1030*/  ISETP.GE.U32.AND P1, PT, R15, UR16, PT ;  /* 0x000000100f007c0c */ /* 0x000fe4000bf26070 */
[----:B------:R-:W-:-:S11]  /*1040*/  MOV R15, RZ ;  /* 0x000000ff000f7202 */ /* 0x000fd60000000f00 */
[----:B------:R-:W-:Y:S01]  /*1050*/  @P1 VIADD R14, R14, 0x1 ;  /* 0x000000010e0e1836 */ /* 0x000fe20000000000 */
[----:B------:R-:W-:Y:S01]  /*1060*/  @!P2 LOP3.LUT R14, RZ, UR16, RZ, 0x33, !PT ;  /* 0x00000010ff0eac12 */ /* 0x000fe2000f8e33ff */
[----:B------:R-:W-:Y:S06]  /*1070*/  BRA `(.L_x_17) ;  /* 0x0000000000247947 */ /* 0x000fec0003800000 */
.L_x_16:
[----:B------:R-:W0:Y:S01]  /*1080*/  LDCU.64 UR4, c[0x0][0x3e0] ;  /* 0x00007c00ff0477ac */ /* 0x000e220008000a00 */
[----:B------:R-:W-:Y:S01]  /*1090*/  IMAD.MOV.U32 R24, RZ, RZ, R6 ;  /* 0x000000ffff187224 */ /* 0x000fe200078e0006 */
[----:B------:R-:W-:Y:S01]  /*10a0*/  MOV R0, 0x10f0 ;  /* 0x000010f000007802 */ /* 0x000fe20000000f00 */
[----:B------:R-:W-:Y:S02]  /*10b0*/  IMAD.MOV.U32 R25, RZ, RZ, R19 ;  /* 0x000000ffff197224 */ /* 0x000fe400078e0013 */
[----:B0-----:R-:W-:Y:S02]  /*10c0*/  IMAD.U32 R22, RZ, RZ, UR4 ;  /* 0x00000004ff167e24 */ /* 0x001fe4000f8e00ff */
[----:B------:R-:W-:-:S07]  /*10d0*/  IMAD.U32 R23, RZ, RZ, UR5 ;  /* 0x00000005ff177e24 */ /* 0x000fce000f8e00ff */
[----:B------:R-:W-:Y:S05]  /*10e0*/  CALL.REL.NOINC `($__internal_0_$__cuda_sm20_div_u64) ;  /* 0x0000001800987944 */ /* 0x000fea0003c00000 */
[----:B------:R-:W-:Y:S01]  /*10f0*/  MOV R14, R20 ;  /* 0x00000014000e7202 */ /* 0x000fe20000000f00 */
[----:B------:R-:W-:-:S07]  /*1100*/  IMAD.MOV.U32 R15, RZ, RZ, R21 ;  /* 0x000000ffff0f7224 */ /* 0x000fce00078e0015 */
.L_x_17:
[----:B------:R-:W-:Y:S05]  /*1110*/  BSYNC.RECONVERGENT B0 ;  /* 0x0000000000007941 */ /* 0x000fea0003800200 */
.L_x_15:
        /* <DEDUP_REMOVED lines=19> */
[----:B------:R-:W-:Y:S02]  /*1250*/  @P0 VIADD R17, R17, -UR4 ;  /* 0x8000000411110c36 */ /* 0x000fe40008000000 */
[----:B------:R-:W-:-:S03]  /*1260*/  @P0 VIADD R16, R16, 0x1 ;  /* 0x0000000110100836 */ /* 0x000fc60000000000 */
[----:B------:R-:W-:Y:S01]  /*1270*/  ISETP.GE.U32.AND P1, PT, R17, UR4, PT ;  /* 0x0000000411007c0c */ /* 0x000fe2000bf26070 */
[----:B------:R-:W-:-:S12]  /*1280*/  IMAD.MOV.U32 R17, RZ, RZ, RZ ;  /* 0x000000ffff117224 */ /* 0x000fd800078e00ff */
[----:B------:R-:W-:Y:S01]  /*1290*/  @P1 VIADD R16, R16, 0x1 ;  /* 0x0000000110101836 */ /* 0x000fe20000000000 */
[----:B------:R-:W-:Y:S01]  /*12a0*/  @!P2 LOP3.LUT R16, RZ, UR4, RZ, 0x33, !PT ;  /* 0x00000004ff10ac12 */ /* 0x000fe2000f8e33ff */
[----:B------:R-:W-:Y:S06]  /*12b0*/  BRA `(.L_x_20) ;  /* 0x0000000000247947 */ /* 0x000fec0003800000 */
.L_x_19:
[----:B------:R-:W0:Y:S01]  /*12c0*/  LDCU.64 UR4, c[0x0][0x3e8] ;  /* 0x00007d00ff0477ac */ /* 0x000e220008000a00 */
[----:B------:R-:W-:Y:S01]  /*12d0*/  MOV R24, R10 ;  /* 0x0000000a00187202 */ /* 0x000fe20000000f00 */
[----:B------:R-:W-:Y:S01]  /*12e0*/  IMAD.MOV.U32 R25, RZ, RZ, R3 ;  /* 0x000000ffff197224 */ /* 0x000fe200078e0003 */
[----:B------:R-:W-:Y:S01]  /*12f0*/  MOV R0, 0x1330 ;  /* 0x0000133000007802 */ /* 0x000fe20000000f00 */
[----:B0-----:R-:W-:Y:S02]  /*1300*/  IMAD.U32 R22, RZ, RZ, UR4 ;  /* 0x00000004ff167e24 */ /* 0x001fe4000f8e00ff */
[----:B------:R-:W-:-:S07]  /*1310*/  IMAD.U32 R23, RZ, RZ, UR5 ;  /* 0x00000005ff177e24 */ /* 0x000fce000f8e00ff */
[----:B------:R-:W-:Y:S05]  /*1320*/  CALL.REL.NOINC `($__internal_0_$__cuda_sm20_div_u64) ;  /* 0x0000001800087944 */ /* 0x000fea0003c00000 */
[----:B------:R-:W-:Y:S01]  /*1330*/  IMAD.MOV.U32 R16, RZ, RZ, R20 ;  /* 0x000000ffff107224 */ /* 0x000fe200078e0014 */
[----:B------:R-:W-:-:S07]  /*1340*/  MOV R17, R21 ;  /* 0x0000001500117202 */ /* 0x000fce0000000f00 */
.L_x_20:
[----:B------:R-:W-:Y:S05]  /*1350*/  BSYNC.RECONVERGENT B0 ;  /* 0x0000000000007941 */ /* 0x000fea0003800200 */
.L_x_18:
[----:B------:R-:W0:Y:S01]  /*1360*/  LDCU.64 UR4, c[0x0][0x3b0] ;  /* 0x00007600ff0477ac */ /* 0x000e220008000a00 */
[----:B------:R-:W-:Y:S01]  /*1370*/  IMAD.MOV.U32 R18, RZ, RZ, R6 ;  /* 0x000000ffff127224 */ /* 0x000fe200078e0006 */
[----:B------:R-:W1:Y:S01]  /*1380*/  LDCU UR9, c[0x0][0x388] ;  /* 0x00007100ff0977ac */ /* 0x000e620008000800 */
[----:B------:R-:W2:Y:S01]  /*1390*/  LDCU UR12, c[0x0][0x398] ;  /* 0x00007300ff0c77ac */ /* 0x000ea20008000800 */
[----:B------:R-:W3:Y:S01]  /*13a0*/  LDCU.64 UR18, c[0x0][0x358] ;  /* 0x00006b00ff1277ac */ /* 0x000ee20008000a00 */
[----:B0-----:R-:W-:Y:S02]  /*13b0*/  IMAD R5, R2, UR4, RZ ;  /* 0x0000000402057c24 */ /* 0x001fe4000f8e02ff */
[C---:B------:R-:W-:Y:S01]  /*13c0*/  IMAD.WIDE.U32 R18, R4.reuse, UR4, R18 ;  /* 0x0000000404127c25 */ /* 0x040fe2000f8e0012 */
[----:B------:R-:W-:Y:S01]  /*13d0*/  UMOV UR4, URZ ;  /* 0x000000ff00047c82 */ /* 0x000fe20008000000 */
[----:B-1----:R-:W-:Y:S02]  /*13e0*/  USHF.R.S32.HI UR9, URZ, 0x1f, UR9 ;  /* 0x0000001fff097899 */ /* 0x002fe40008011409 */
[----:B------:R-:W-:Y:S01]  /*13f0*/  IMAD R5, R4, UR5, R5 ;  /* 0x0000000504057c24 */ /* 0x000fe2000f8e0205 */
[----:B------:R-:W-:Y:S01]  /*1400*/  UMOV UR5, URZ ;  /* 0x000000ff00057c82 */ /* 0x000fe20008000000 */
[----:B--2---:R-:W-:-:S02]  /*1410*/  USHF.R.S32.HI UR12, URZ, 0x1f, UR12 ;  /* 0x0000001fff0c7899 */ /* 0x004fc4000801140c */
[----:B---3--:R-:W-:-:S10]  /*1420*/  IMAD.IADD R0, R19, 0x1, R5 ;  /* 0x0000000113007824 */ /* 0x008fd400078e0205 */
.L_x_31:
[----:B0-----:R-:W0:Y:S01]  /*1430*/  LDCU.64 UR14, c[0x0][0x3d0] ;  /* 0x00007a00ff0e77ac */ /* 0x001e220008000a00 */
[----:B-1----:R-:W1:Y:S01]  /*1440*/  LDC.64 R6, c[0x0][0x3c0] ;  /* 0x0000f000ff067b82 */ /* 0x002e620000000a00 */
[----:B------:R-:W-:Y:S01]  /*1450*/  IMAD.MOV.U32 R20, RZ, RZ, R12 ;  /* 0x000000ffff147224 */ /* 0x000fe200078e000c */
[----:B------:R-:W-:Y:S01]  /*1460*/  IADD3 R23, P0, PT, R18, UR4, RZ ;  /* 0x0000000412177c10 */ /* 0x000fe2000ff1e0ff */
[----:B------:R-:W0:Y:S01]  /*1470*/  LDCU.64 UR16, c[0x0][0x3c0] ;  /* 0x00007800ff1077ac */ /* 0x000e220008000a00 */
[----:B------:R-:W-:Y:S01]  /*1480*/  IMAD.MOV.U32 R31, RZ, RZ, RZ ;  /* 0x000000ffff1f7224 */ /* 0x000fe200078e00ff */
[----:B------:R-:W2:Y:S01]  /*1490*/  LDCU.128 UR20, c[0x0][0x3d0] ;  /* 0x00007a00ff1477ac */ /* 0x000ea20008000c00 */
[----:B0-----:R-:W-:Y:S02]  /*14a0*/  UIMAD UR15, UR15, UR16, URZ ;  /* 0x000000100f0f72a4 */ /* 0x001fe4000f8e02ff */
[----:B------:R-:W-:Y:S01]  /*14b0*/  UIMAD.WIDE.U32 UR10, UR14, UR16, URZ ;  /* 0x000000100e0a72a5 */ /* 0x000fe2000f8e00ff */
[----:B-1----:R-:W-:Y:S01]  /*14c0*/  IMAD R2, R6, UR5, RZ ;  /* 0x0000000506027c24 */ /* 0x002fe2000f8e02ff */
[----:B------:R-:W-:-:S02]  /*14d0*/  UIMAD UR15, UR17, UR14, UR15 ;  /* 0x0000000e110f72a4 */ /* 0x000fc4000f8e020f */
[----:B--2---:R-:W-:Y:S01]  /*14e0*/  UISETP.GE.U32.AND UP1, UPT, UR22, 0x8, UPT ;  /* 0x000000081600788c */ /* 0x004fe2000bf26070 */
[----:B------:R-:W-:Y:S01]  /*14f0*/  IMAD R7, R7, UR4, R2 ;  /* 0x0000000407077c24 */ /* 0x000fe2000f8e0202 */
[----:B------:R-:W-:Y:S02]  /*1500*/  UIADD3 UR15, UPT, UPT, UR11, UR15, URZ ;  /* 0x0000000f0b0f7290 */ /* 0x000fe4000fffe0ff */
[----:B------:R-:W-:-:S04]  /*1510*/  UISETP.GE.U32.AND.EX UP1, UPT, UR23, URZ, UPT, UP1 ;  /* 0x000000ff1700728c */ /* 0x000fc8000bf26110 */
[----:B------:R-:W-:-:S04]  /*1520*/  IMAD R5, R8, UR15, RZ ;  /* 0x0000000f08057c24 */ /* 0x000fc8000f8e02ff */
[----:B------:R-:W-:Y:S01]  /*1530*/  IMAD R5, R9, UR10, R5 ;  /* 0x0000000a09057c24 */ /* 0x000fe2000f8e0205 */
[----:B------:R-:W0:Y:S03]  /*1540*/  LDCU.64 UR10, c[0x0][0x3b8] ;  /* 0x00007700ff0a77ac */ /* 0x000e260008000a00 */
[----:B------:R-:W-:Y:S02]  /*1550*/  IMAD.IADD R21, R13, 0x1, R5 ;  /* 0x000000010d157824 */ /* 0x000fe400078e0205 */
[----:B------:R-:W1:Y:S01]  /*1560*/  LDC.64 R4, c[0x0][0x3c8] ;  /* 0x0000f200ff047b82 */ /* 0x000e620000000a00 */
[----:B------:R-:W-:Y:S01]  /*1570*/  IMAD.WIDE.U32 R20, R6, UR4, R20 ;  /* 0x0000000406147c25 */ /* 0x000fe2000f8e0014 */
[----:B------:R-:W-:-:S03]  /*1580*/  UIADD3 UR4, UP2, UPT, UR4, 0x1, URZ ;  /* 0x0000000104047890 */ /* 0x000fc6000ff5e0ff */
[----:B------:R-:W-:Y:S01]  /*1590*/  IMAD.MOV.U32 R6, RZ, RZ, R14 ;  /* 0x000000ffff067224 */ /* 0x000fe200078e000e */
[----:B------:R-:W-:Y:S01]  /*15a0*/  IADD3 R2, PT, PT, R21, R7, RZ ;  /* 0x0000000715027210 */ /* 0x000fe20007ffe0ff */
[----:B------:R-:W-:Y:S01]  /*15b0*/  IMAD.MOV.U32 R7, RZ, RZ, R15 ;  /* 0x000000ffff077224 */ /* 0x000fe200078e000f */
[----:B------:R-:W-:Y:S01]  /*15c0*/  IADD3.X R21, PT, PT, R0, UR5, RZ, P0, !PT ;  /* 0x0000000500157c10 */ /* 0x000fe200087fe4ff */
[----:B------:R-:W-:Y:S02]  /*15d0*/  UISETP.GE.U32.AND UP0, UPT, UR4, UR20, UPT ;  /* 0x000000140400728c */ /* 0x000fe4000bf06070 */
[----:B------:R-:W-:Y:S01]  /*15e0*/  IMAD R25, R2, UR22, RZ ;  /* 0x0000001602197c24 */ /* 0x000fe2000f8e02ff */
[----:B------:R-:W-:Y:S01]  /*15f0*/  UIADD3.X UR5, UPT, UPT, URZ, UR5, URZ, UP2, !UPT ;  /* 0x00000005ff057290 */ /* 0x000fe200097fe4ff */
[----:B------:R-:W-:-:S03]  /*1600*/  IMAD.WIDE.U32 R6, R20, UR22, R6 ;  /* 0x0000001614067c25 */ /* 0x000fc6000f8e0006 */
[----:B------:R-:W-:Y:S01]  /*1610*/  UISETP.GE.U32.AND.EX UP0, UPT, UR5, UR21, UPT, UP0 ;  /* 0x000000150500728c */ /* 0x000fe2000bf06100 */
[----:B------:R-:W-:Y:S02]  /*1620*/  IMAD R25, R20, UR23, R25 ;  /* 0x0000001714197c24 */ /* 0x000fe4000f8e0219 */
[----:B0-----:R-:W-:Y:S02]  /*1630*/  IMAD R22, R21, UR10, RZ ;  /* 0x0000000a15167c24 */ /* 0x001fe4000f8e02ff */
[----:B------:R-:W-:Y:S02]  /*1640*/  IMAD.MOV.U32 R2, RZ, RZ, R10 ;  /* 0x000000ffff027224 */ /* 0x000fe400078e000a */
[----:B------:R-:W-:Y:S02]  /*1650*/  IMAD.IADD R7, R7, 0x1, R25 ;  /* 0x0000000107077824 */ /* 0x000fe400078e0219 */
[C---:B------:R-:W-:Y:S01]  /*1660*/  IMAD R25, R23.reuse, UR11, R22 ;  /* 0x0000000b17197c24 */ /* 0x040fe2000f8e0216 */
[----:B------:R-:W-:Y:S01]  /*1670*/  MOV R22, R16 ;  /* 0x0000001000167202 */ /* 0x000fe20000000f00 */
[----:B------:R-:W-:-:S04]  /*1680*/  IMAD.WIDE.U32 R20, R23, UR10, R2 ;  /* 0x0000000a17147c25 */ /* 0x000fc8000f8e0002 */
[----:B------:R-:W-:Y:S02]  /*1690*/  IMAD.MOV.U32 R23, RZ, RZ, R17 ;  /* 0x000000ffff177224 */ /* 0x000fe400078e0011 */
[-C--:B-1----:R-:W-:Y:S02]  /*16a0*/  IMAD R7, R7, R4.reuse, RZ ;  /* 0x0000000407077224 */ /* 0x082fe400078e02ff */
[----:B------:R-:W-:-:S04]  /*16b0*/  IMAD.WIDE.U32 R22, R6, R4, R22 ;  /* 0x0000000406167225 */ /* 0x000fc800078e0016 */
[----:B------:R-:W-:Y:S02]  /*16c0*/  IMAD R5, R6, R5, R7 ;  /* 0x0000000506057224 */ /* 0x000fe400078e0207 */
[----:B------:R-:W-:Y:S02]  /*16d0*/  IMAD.MOV.U32 R7, RZ, RZ, RZ ;  /* 0x000000ffff077224 */ /* 0x000fe400078e00ff */
[----:B------:R-:W-:Y:S01]  /*16e0*/  IMAD.IADD R2, R21, 0x1, R25 ;  /* 0x0000000115027824 */ /* 0x000fe200078e0219 */
[----:B------:R-:W-:Y:S01]  /*16f0*/  IADD3 R5, PT, PT, R23, R5, RZ ;  /* 0x0000000517057210 */ /* 0x000fe20007ffe0ff */
[----:B------:R-:W-:Y:S06]  /*1700*/  BRA.U !UP1, `(.L_x_21) ;  /* 0x00000009093c7547 */ /* 0x000fec000b800000 */
[----:B------:R-:W-:Y:S01]  /*1710*/  IMAD.MOV.U32 R4, RZ, RZ, RZ ;  /* 0x000000ffff047224 */ /* 0x000fe200078e00ff */
[----:B------:R-:W0:Y:S01]  /*1720*/  LDCU UR11, c[0x0][0x3dc] ;  /* 0x00007b80ff0b77ac */ /* 0x000e220008000800 */
[----:B------:R-:W-:Y:S01]  /*1730*/  IMAD.MOV.U32 R7, RZ, RZ, RZ ;  /* 0x000000ffff077224 */ /* 0x000fe200078e00ff */
[----:B------:R-:W1:Y:S01]  /*1740*/  LDCU UR13, c[0x0][0x398] ;  /* 0x00007300ff0d77ac */ /* 0x000e620008000800 */
[----:B------:R-:W2:Y:S01]  /*1750*/  LDCU UR16, c[0x0][0x388] ;  /* 0x00007100ff1077ac */ /* 0x000ea20008000800 */
[----:B------:R-:W3:Y:S01]  /*1760*/  LDCU.64 UR14, c[0x0][0x390] ;  /* 0x00007200ff0e77ac */ /* 0x000ee20008000a00 */
[----:B------:R-:W-:-:S12]  /*1770*/  ULOP3.LUT UR10, UR22, 0xfffffff8, URZ, 0xc0, !UPT ;  /* 0xfffffff8160a7892 */ /* 0x000fd8000f8ec0ff */
.L_x_22:
[----:B----4-:R-:W-:Y:S01]  /*1780*/  IMAD R27, R7, UR6, RZ ;  /* 0x00000006071b7c24 */ /* 0x010fe2000f8e02ff */
[C---:B------:R-:W-:Y:S01]  /*1790*/  IADD3 R31, P1, PT, R4.reuse, R20, RZ ;  /* 0x00000014041f7210 */ /* 0x040fe20007f3e0ff */
[----:B------:R-:W-:Y:S02]  /*17a0*/  IMAD.MOV.U32 R24, RZ, RZ, R22 ;  /* 0x000000ffff187224 */ /* 0x000fe400078e0016 */
[----:B------:R-:W-:Y:S01]  /*17b0*/  IMAD.MOV.U32 R25, RZ, RZ, R5 ;  /* 0x000000ffff197224 */ /* 0x000fe200078e0005 */
[----:B-1----:R-:W-:Y:S01]  /*17c0*/  ISETP.GE.U32.AND P0, PT, R31, UR13, PT ;  /* 0x0000000d1f007c0c */ /* 0x002fe2000bf06070 */
[C---:B------:R-:W-:Y:S01]  /*17d0*/  IMAD R27, R4.reuse, UR8, R27 ;  /* 0x00000008041b7c24 */ /* 0x040fe2000f8e021b */
[----:B------:R-:W-:Y:S01]  /*17e0*/  IADD3.X R6, PT, PT, R7, R2, RZ, P1, !PT ;  /* 0x0000000207067210 */ /* 0x000fe20000ffe4ff */
[----:B------:R-:W-:-:S03]  /*17f0*/  IMAD.WIDE.U32 R32, R4, UR6, R24 ;  /* 0x0000000604207c25 */ /* 0x000fc6000f8e0018 */
[----:B------:R-:W-:Y:S01]  /*1800*/  ISETP.GE.U32.AND.EX P0, PT, R6, UR12, PT, P0 ;  /* 0x0000000c06007c0c */ /* 0x000fe2000bf06100 */
[----:B------:R-:W-:Y:S01]  /*1810*/  IMAD.IADD R30, R33, 0x1, R27 ;  /* 0x00000001211e7824 */ /* 0x000fe200078e021b */
[----:B--2---:R-:W-:-:S04]  /*1820*/  ISETP.GE.U32.AND P1, PT, R32, UR16, PT ;  /* 0x0000001020007c0c */ /* 0x004fc8000bf26070 */
[----:B------:R-:W-:Y:S02]  /*1830*/  ISETP.GE.U32.OR.EX P0, PT, R30, UR9, P0, P1 ;  /* 0x000000091e007c0c */ /* 0x000fe40008706510 */
[----:B---3--:R-:W-:-:S04]  /*1840*/  LEA R24, P1, R31, UR14, 0x3 ;  /* 0x0000000e1f187c11 */ /* 0x008fc8000f8218ff */
[----:B------:R-:W-:-:S07]  /*1850*/  LEA.HI.X R25, R31, UR15, R6, 0x3, P1 ;  /* 0x0000000f1f197c11 */ /* 0x000fce00088f1c06 */
[----:B------:R-:W1:Y:S01]  /*1860*/  @!P0 LDC.64 R26, c[0x0][0x380] ;  /* 0x0000e000ff1a8b82 */ /* 0x000e620000000a00 */
[----:B------:R-:W2:Y:S01]  /*1870*/  @!P0 LDG.E.64 R36, desc[UR18][R24.64] ;  /* 0x0000001218248981 */ /* 0x000ea2000c1e1b00 */
[----:B-1----:R-:W-:-:S04]  /*1880*/  @!P0 LEA R28, P2, R32, R26, 0x3 ;  /* 0x0000001a201c8211 */ /* 0x002fc800078418ff */
[----:B------:R-:W-:-:S06]  /*1890*/  @!P0 LEA.HI.X R29, R32, R27, R30, 0x3, P2 ;  /* 0x0000001b201d8211 */ /* 0x000fcc00010f1c1e */
[----:B------:R-:W2:Y:S01]  /*18a0*/  @!P0 LDG.E.64 R28, desc[UR18][R28.64] ;  /* 0x000000121c1c8981 */ /* 0x000ea2000c1e1b00 */
[----:B------:R-:W-:Y:S02]  /*18b0*/  IADD3 R26, P3, PT, R31, 0x1, RZ ;  /* 0x000000011f1a7810 */ /* 0x000fe40007f7e0ff */
[----:B------:R-:W-:Y:S02]  /*18c0*/  IADD3 R33, P2, PT, R32, UR6, RZ ;  /* 0x0000000620217c10 */ /* 0x000fe4000ff5e0ff */
[----:B------:R-:W-:Y:S01]  /*18d0*/  ISETP.GE.U32.AND P1, PT, R26, UR13, PT ;  /* 0x0000000d1a007c0c */ /* 0x000fe2000bf26070 */
[----:B------:R-:W-:Y:S01]  /*18e0*/  IMAD.X R26, RZ, RZ, R6, P3 ;  /* 0x000000ffff1a7224 */ /* 0x000fe200018e0606 */
[----:B------:R-:W-:Y:S02]  /*18f0*/  IADD3.X R32, PT, PT, R30, UR8, RZ, P2, !PT ;  /* 0x000000081e207c10 */ /* 0x000fe400097fe4ff */
[----:B------:R-:W-:Y:S02]  /*1900*/  ISETP.GE.U32.AND P2, PT, R33, UR16, PT ;  /* 0x0000001021007c0c */ /* 0x000fe4000bf46070 */
[----:B------:R-:W-:-:S04]  /*1910*/  ISETP.GE.U32.AND.EX P1, PT, R26, UR12, PT, P1 ;  /* 0x0000000c1a007c0c */ /* 0x000fc8000bf26110 */
[----:B------:R-:W-:-:S13]  /*1920*/  ISETP.GE.U32.OR.EX P1, PT, R32, UR9, P1, P2 ;  /* 0x0000000920007c0c */ /* 0x000fda0008f26520 */
[----:B------:R-:W1:Y:S01]  /*1930*/  @!P1 LDC.64 R26, c[0x0][0x380] ;  /* 0x0000e000ff1a9b82 */ /* 0x000e620000000a00 */
[----:B------:R-:W3:Y:S01]  /*1940*/  @!P1 LDG.E.64 R34, desc[UR18][R24.64+0x8] ;  /* 0x0000081218229981 */ /* 0x000ee2000c1e1b00 */
[----:B--2---:R-:W-:Y:S01]  /*1950*/  @!P0 DADD R36, R28, R36 ;  /* 0x000000001c248229 */ /* 0x004fe20000000024 */
[----:B-1----:R-:W-:-:S04]  /*1960*/  @!P1 LEA R28, P2, R33, R26, 0x3 ;  /* 0x0000001a211c9211 */ /* 0x002fc800078418ff */
[----:B------:R-:W-:Y:S02]  /*1970*/  @!P1 LEA.HI.X R29, R33, R27, R32, 0x3, P2 ;  /* 0x0000001b211d9211 */ /* 0x000fe400010f1c20 */
[----:B------:R1:W-:Y:S04]  /*1980*/  @!P0 STG.E.64 desc[UR18][R24.64], R36 ;  /* 0x0000002418008986 */ /* 0x0003e8000c101b12 */
[----:B------:R-:W3:Y:S01]  /*1990*/  @!P1 LDG.E.64 R28, desc[UR18][R28.64] ;  /* 0x000000121c1c9981 */ /* 0x000ee2000c1e1b00 */
[----:B------:R-:W-:Y:S02]  /*19a0*/  IADD3 R26, P3, PT, R31, 0x2, RZ ;  /* 0x000000021f1a7810 */ /* 0x000fe40007f7e0ff */
[----:B------:R-:W-:Y:S02]  /*19b0*/  IADD3 R33, P2, PT, R33, UR6, RZ ;  /* 0x0000000621217c10 */ /* 0x000fe4000ff5e0ff */
[----:B------:R-:W-:Y:S01]  /*19c0*/  ISETP.GE.U32.AND P0, PT, R26, UR13, PT ;  /* 0x0000000d1a007c0c */ /* 0x000fe2000bf06070 */
[----:B------:R-:W-:Y:S01]  /*19d0*/  IMAD.X R26, RZ, RZ, R6, P3 ;  /* 0x000000ffff1a7224 */ /* 0x000fe200018e0606 */
[----:B------:R-:W-:-:S02]  /*19e0*/  IADD3.X R32, PT, PT, R32, UR8, RZ, P2, !PT ;  /* 0x0000000820207c10 */ /* 0x000fc400097fe4ff */
[----:B------:R-:W-:Y:S02]  /*19f0*/  ISETP.GE.U32.AND P2, PT, R33, UR16, PT ;  /* 0x0000001021007c0c */ /* 0x000fe4000bf46070 */
[----:B------:R-:W-:-:S04]  /*1a00*/  ISETP.GE.U32.AND.EX P0, PT, R26, UR12, PT, P0 ;  /* 0x0000000c1a007c0c */ /* 0x000fc8000bf06100 */
[----:B------:R-:W-:-:S13]  /*1a10*/  ISETP.GE.U32.OR.EX P0, PT, R32, UR9, P0, P2 ;  /* 0x0000000920007c0c */ /* 0x000fda0008706520 */
[----:B------:R-:W2:Y:S01]  /*1a20*/  @!P0 LDC.64 R26, c[0x0][0x380] ;  /* 0x0000e000ff1a8b82 */ /* 0x000ea20000000a00 */
[----:B-1----:R-:W4:Y:S01]  /*1a30*/  @!P0 LDG.E.64 R36, desc[UR18][R24.64+0x10] ;  /* 0x0000101218248981 */ /* 0x002f22000c1e1b00 */
[----:B---3--:R-:W-:Y:S01]  /*1a40*/  @!P1 DADD R34, R28, R34 ;  /* 0x000000001c229229 */ /* 0x008fe20000000022 */
[----:B--2---:R-:W-:-:S04]  /*1a50*/  @!P0 LEA R28, P2, R33, R26, 0x3 ;  /* 0x0000001a211c8211 */ /* 0x004fc800078418ff */
[----:B------:R-:W-:Y:S02]  /*1a60*/  @!P0 LEA.HI.X R29, R33, R27, R32, 0x3, P2 ;  /* 0x0000001b211d8211 */ /* 0x000fe400010f1c20 */
[----:B------:R1:W-:Y:S04]  /*1a70*/  @!P1 STG.E.64 desc[UR18][R24.64+0x8], R34 ;  /* 0x0000082218009986 */ /* 0x0003e8000c101b12 */
[----:B------:R-:W4:Y:S01]  /*1a80*/  @!P0 LDG.E.64 R28, desc[UR18][R28.64] ;  /* 0x000000121c1c8981 */ /* 0x000f22000c1e1b00 */
        /* <DEDUP_REMOVED lines=9> */
[----:B-1----:R-:W3:Y:S01]  /*1b20*/  @!P1 LDG.E.64 R34, desc[UR18][R24.64+0x18] ;  /* 0x0000181218229981 */ /* 0x002ee2000c1e1b00 */
[----:B----4-:R-:W-:Y:S01]  /*1b30*/  @!P0 DADD R36, R28, R36 ;  /* 0x000000001c248229 */ /* 0x010fe20000000024 */
[----:B--2---:R-:W-:-:S04]  /*1b40*/  @!P1 LEA R28, P2, R33, R26, 0x3 ;  /* 0x0000001a211c9211 */ /* 0x004fc800078418ff */
[----:B------:R-:W-:Y:S02]  /*1b50*/  @!P1 LEA.HI.X R29, R33, R27, R32, 0x3, P2 ;  /* 0x0000001b211d9211 */ /* 0x000fe400010f1c20 */
[----:B------:R1:W-:Y:S04]  /*1b60*/  @!P0 STG.E.64 desc[UR18][R24.64+0x10], R36 ;  /* 0x0000102418008986 */ /* 0x0003e8000c101b12 */
[----:B------:R-:W3:Y:S01]  /*1b70*/  @!P1 LDG.E.64 R28, desc[UR18][R28.64] ;  /* 0x000000121c1c9981 */ /* 0x000ee2000c1e1b00 */
[----:B------:R-:W-:Y:S02]  /*1b80*/  IADD3 R26, P3, PT, R31, 0x4, RZ ;  /* 0x000000041f1a7810 */ /* 0x000fe40007f7e0ff */
[----:B------:R-:W-:Y:S02]  /*1b90*/  IADD3 R33, P2, PT, R33, UR6, RZ ;  /* 0x0000000621217c10 */ /* 0x000fe4000ff5e0ff */
[----:B------:R-:W-:-:S02]  /*1ba0*/  ISETP.GE.U32.AND P0, PT, R26, UR13, PT ;  /* 0x0000000d1a007c0c */ /* 0x000fc4000bf06070 */
[----:B------:R-:W-:Y:S02]  /*1bb0*/  IADD3.X R26, PT, PT, RZ, R6, RZ, P3, !PT ;  /* 0x00000006ff1a7210 */ /* 0x000fe40001ffe4ff */
[----:B------:R-:W-:Y:S02]  /*1bc0*/  IADD3.X R32, PT, PT, R32, UR8, RZ, P2, !PT ;  /* 0x0000000820207c10 */ /* 0x000fe400097fe4ff */
[----:B------:R-:W-:Y:S02]  /*1bd0*/  ISETP.GE.U32.AND.EX P0, PT, R26, UR12, PT, P0 ;  /* 0x0000000c1a007c0c */ /* 0x000fe4000bf06100 */
[----:B------:R-:W-:-:S04]  /*1be0*/  ISETP.GE.U32.AND P2, PT, R33, UR16, PT ;  /* 0x0000001021007c0c */ /* 0x000fc8000bf46070 */
        /* <DEDUP_REMOVED lines=16> */
[----:B------:R-:W1:Y:S02]  /*1cf0*/  @!P1 LDC.64 R26, c[0x0][0x380] ;  /* 0x0000e000ff1a9b82 */ /* 0x000e640000000a00 */
[----:B-1----:R-:W-:-:S04]  /*1d00*/  @!P1 LEA R34, P2, R33, R26, 0x3 ;  /* 0x0000001a21229211 */ /* 0x002fc800078418ff */
[----:B------:R-:W-:Y:S01]  /*1d10*/  @!P1 LEA.HI.X R35, R33, R27, R32, 0x3, P2 ;  /* 0x0000001b21239211 */ /* 0x000fe200010f1c20 */
[----:B----4-:R-:W-:Y:S01]  /*1d20*/  @!P0 DADD R36, R28, R36 ;  /* 0x000000001c248229 */ /* 0x010fe20000000024 */
[----:B------:R-:W2:Y:S06]  /*1d30*/  @!P1 LDG.E.64 R28, desc[UR18][R24.64+0x28] ;  /* 0x00002812181c9981 */ /* 0x000eac000c1e1b00 */
[----:B------:R-:W-:Y:S04]  /*1d40*/  @!P0 STG.E.64 desc[UR18][R24.64+0x20], R36 ;  /* 0x0000202418008986 */ /* 0x000fe8000c101b12 */
[----:B------:R-:W2:Y:S01]  /*1d50*/  @!P1 LDG.E.64 R34, desc[UR18][R34.64] ;  /* 0x0000001222229981 */ /* 0x000ea2000c1e1b00 */
[----:B------:R-:W-:-:S02]  /*1d60*/  IADD3 R26, P3, PT, R31, 0x6, RZ ;  /* 0x000000061f1a7810 */ /* 0x000fc40007f7e0ff */
[----:B------:R-:W-:Y:S02]  /*1d70*/  IADD3 R30, P2, PT, R33, UR6, RZ ;  /* 0x00000006211e7c10 */ /* 0x000fe4000ff5e0ff */
[----:B------:R-:W-:Y:S01]  /*1d80*/  ISETP.GE.U32.AND P0, PT, R26, UR13, PT ;  /* 0x0000000d1a007c0c */ /* 0x000fe2000bf06070 */
[----:B------:R-:W-:Y:S01]  /*1d90*/  IMAD.X R26, RZ, RZ, R6, P3 ;  /* 0x000000ffff1a7224 */ /* 0x000fe200018e0606 */
[----:B------:R-:W-:Y:S02]  /*1da0*/  IADD3.X R32, PT, PT, R32, UR8, RZ, P2, !PT ;  /* 0x0000000820207c10 */ /* 0x000fe400097fe4ff */
[----:B------:R-:W-:Y:S02]  /*1db0*/  ISETP.GE.U32.AND P2, PT, R30, UR16, PT ;  /* 0x000000101e007c0c */ /* 0x000fe4000bf46070 */
[----:B------:R-:W-:-:S04]  /*1dc0*/  ISETP.GE.U32.AND.EX P0, PT, R26, UR12, PT, P0 ;  /* 0x0000000c1a007c0c */ /* 0x000fc8000bf06100 */
[----:B------:R-:W-:-:S13]  /*1dd0*/  ISETP.GE.U32.OR.EX P0, PT, R32, UR9, P0, P2 ;  /* 0x0000000920007c0c */ /* 0x000fda0008706520 */
[----:B------:R-:W1:Y:S02]  /*1de0*/  @!P0 LDC.64 R26, c[0x0][0x380] ;  /* 0x0000e000ff1a8b82 */ /* 0x000e640000000a00 */
[----:B-1----:R-:W-:-:S04]  /*1df0*/  @!P0 LEA R26, P2, R30, R26, 0x3 ;  /* 0x0000001a1e1a8211 */ /* 0x002fc800078418ff */
[----:B------:R-:W-:Y:S01]  /*1e00*/  @!P0 LEA.HI.X R27, R30, R27, R32, 0x3, P2 ;  /* 0x0000001b1e1b8211 */ /* 0x000fe200010f1c20 */
[----:B--2---:R-:W-:Y:S01]  /*1e10*/  @!P1 DADD R28, R34, R28 ;  /* 0x00000000221c9229 */ /* 0x004fe2000000001c */
[----:B------:R-:W2:Y:S06]  /*1e20*/  @!P0 LDG.E.64 R34, desc[UR18][R24.64+0x30] ;  /* 0x0000301218228981 */ /* 0x000eac000c1e1b00 */
[----:B------:R1:W-:Y:S04]  /*1e30*/  @!P1 STG.E.64 desc[UR18][R24.64+0x28], R28 ;  /* 0x0000281c18009986 */ /* 0x0003e8000c101b12 */
[----:B------:R-:W2:Y:S01]  /*1e40*/  @!P0 LDG.E.64 R26, desc[UR18][R26.64] ;  /* 0x000000121a1a8981 */ /* 0x000ea2000c1e1b00 */
[----:B------:R-:W-:-:S05]  /*1e50*/  IADD3 R31, P2, PT, R31, 0x7, RZ ;  /* 0x000000071f1f7810 */ /* 0x000fca0007f5e0ff */
[----:B------:R-:W-:Y:S01]  /*1e60*/  IMAD.X R6, RZ, RZ, R6, P2 ;  /* 0x000000ffff067224 */ /* 0x000fe200010e0606 */
[----:B------:R-:W-:Y:S02]  /*1e70*/  IADD3 R30, P2, PT, R30, UR6, RZ ;  /* 0x000000061e1e7c10 */ /* 0x000fe4000ff5e0ff */
[----:B------:R-:W-:Y:S02]  /*1e80*/  ISETP.GE.U32.AND P1, PT, R31, UR13, PT ;  /* 0x0000000d1f007c0c */ /* 0x000fe4000bf26070 */
[----:B------:R-:W-:Y:S02]  /*1e90*/  IADD3.X R32, PT, PT, R32, UR8, RZ, P2, !PT ;  /* 0x0000000820207c10 */ /* 0x000fe400097fe4ff */
[----:B------:R-:W-:Y:S02]  /*1ea0*/  ISETP.GE.U32.AND.EX P1, PT, R6, UR12, PT, P1 ;  /* 0x0000000c06007c0c */ /* 0x000fe4000bf26110 */
[----:B------:R-:W-:-:S04]  /*1eb0*/  ISETP.GE.U32.AND P2, PT, R30, UR16, PT ;  /* 0x000000101e007c0c */ /* 0x000fc8000bf46070 */
[----:B------:R-:W-:-:S13]  /*1ec0*/  ISETP.GE.U32.OR.EX P1, PT, R32, UR9, P1, P2 ;  /* 0x0000000920007c0c */ /* 0x000fda0008f26520 */
[----:B-1----:R-:W1:Y:S02]  /*1ed0*/  @!P1 LDC.64 R28, c[0x0][0x380] ;  /* 0x0000e000ff1c9b82 */ /* 0x002e640000000a00 */
[----:B-1----:R-:W-:-:S04]  /*1ee0*/  @!P1 LEA R28, P2, R30, R28, 0x3 ;  /* 0x0000001c1e1c9211 */ /* 0x002fc800078418ff */
[----:B------:R-:W-:Y:S02]  /*1ef0*/  @!P1 LEA.HI.X R29, R30, R29, R32, 0x3, P2 ;  /* 0x0000001d1e1d9211 */ /* 0x000fe400010f1c20 */
[----:B------:R-:W3:Y:S01]  /*1f00*/  @!P1 LDG.E.64 R30, desc[UR18][R24.64+0x38] ;  /* 0x00003812181e9981 */ /* 0x000ee2000c1e1b00 */
[----:B--2---:R-:W-:-:S07]  /*1f10*/  @!P0 DADD R26, R26, R34 ;  /* 0x000000001a1a8229 */ /* 0x004fce0000000022 */
[----:B------:R4:W-:Y:S04]  /*1f20*/  @!P0 STG.E.64 desc[UR18][R24.64+0x30], R26 ;  /* 0x0000301a18008986 */ /* 0x0009e8000c101b12 */
[----:B------:R-:W3:Y:S01]  /*1f30*/  @!P1 LDG.E.64 R28, desc[UR18][R28.64] ;  /* 0x000000121c1c9981 */ /* 0x000ee2000c1e1b00 */
[----:B------:R-:W-:-:S04]  /*1f40*/  UIADD3 UR10, UP1, UPT, UR10, -0x8, URZ ;  /* 0xfffffff80a0a7890 */ /* 0x000fc8000ff3e0ff */
[----:B0-----:R-:W-:Y:S02]  /*1f50*/  UIADD3.X UR11, UPT, UPT, UR11, -0x1, URZ, UP1, !UPT ;  /* 0xffffffff0b0b7890 */ /* 0x001fe40008ffe4ff */
[----:B------:R-:W-:-:S04]  /*1f60*/  UISETP.NE.U32.AND UP1, UPT, UR10, URZ, UPT ;  /* 0x000000ff0a00728c */ /* 0x000fc8000bf25070 */
[----:B------:R-:W-:Y:S01]  /*1f70*/  UISETP.NE.AND.EX UP1, UPT, UR11, URZ, UPT, UP1 ;  /* 0x000000ff0b00728c */ /* 0x000fe2000bf25310 */
[----:B------:R-:W-:-:S05]  /*1f80*/  IADD3 R4, P0, PT, R4, 0x8, RZ ;  /* 0x0000000804047810 */ /* 0x000fca0007f1e0ff */
[----:B------:R-:W-:Y:S01]  /*1f90*/  IMAD.X R7, RZ, RZ, R7, P0 ;  /* 0x000000ffff077224 */ /* 0x000fe200000e0607 */
[----:B---3--:R-:W-:-:S07]  /*1fa0*/  @!P1 DADD R30, R28, R30 ;  /* 0x000000001c1e9229 */ /* 0x008fce000000001e */
[----:B------:R4:W-:Y:S01]  /*1fb0*/  @!P1 STG.E.64 desc[UR18][R24.64+0x38], R30 ;  /* 0x0000381e18009986 */ /* 0x0009e2000c101b12 */
[----:B------:R-:W-:Y:S05]  /*1fc0*/  BRA.U UP1, `(.L_x_22) ;  /* 0xfffffff501ec7547 */ /* 0x000fea000b83ffff */
[----:B----4-:R-:W0:Y:S08]  /*1fd0*/  LDC R31, c[0x0][0x3d8] ;  /* 0x0000f600ff1f7b82 */ /* 0x010e300000000800 */
[----:B------:R-:W1:Y:S01]  /*1fe0*/  LDC R7, c[0x0][0x3dc] ;  /* 0x0000f700ff077b82 */ /* 0x000e620000000800 */
[----:B0-----:R-:W-:-:S07]  /*1ff0*/  LOP3.LUT R31, R31, 0xfffffff8, RZ, 0xc0, !PT ;  /* 0xfffffff81f1f7812 */ /* 0x001fce00078ec0ff */
.L_x_21:
[----:B------:R-:W0:Y:S02]  /*2000*/  LDCU UR11, c[0x0][0x3d8] ;  /* 0x00007b00ff0b77ac */ /* 0x000e240008000800 */
[----:B0-----:R-:W-:-:S04]  /*2010*/  ULOP3.LUT UR10, UR11, 0x7, URZ, 0xc0, !UPT ;  /* 0x000000070b0a7892 */ /* 0x001fc8000f8ec0ff */
[----:B------:R-:W-:-:S04]  /*2020*/  UISETP.NE.U32.AND UP1, UPT, UR10, URZ, UPT ;  /* 0x000000ff0a00728c */ /* 0x000fc8000bf25070 */
[----:B------:R-:W-:-:S09]  /*2030*/  UISETP.NE.AND.EX UP1, UPT, URZ, URZ, UPT, UP1 ;  /* 0x000000ffff00728c */ /* 0x000fd2000bf25310 */
[----:B------:R-:W-:Y:S05]  /*2040*/  BRA.U !UP1, `(.L_x_23) ;  /* 0x0000000909b87547 */ /* 0x000fea000b800000 */
[----:B------:R-:W-:-:S04]  /*2050*/  UIADD3 UR10, UP1, UPT, UR10, -0x1, URZ ;  /* 0xffffffff0a0a7890 */ /* 0x000fc8000ff3e0ff */
[----:B------:R-:W-:Y:S02]  /*2060*/  UIADD3.X UR13, UPT, UPT, URZ, -0x1, URZ, UP1, !UPT ;  /* 0xffffffffff0d7890 */ /* 0x000fe40008ffe4ff */
[----:B------:R-:W-:-:S04]  /*2070*/  UISETP.GE.U32.AND UP1, UPT, UR10, 0x3, UPT ;  /* 0x000000030a00788c */ /* 0x000fc8000bf26070 */
[----:B------:R-:W-:-:S09]  /*2080*/  UISETP.GE.U32.AND.EX UP1, UPT, UR13, URZ, UPT, UP1 ;  /* 0x000000ff0d00728c */ /* 0x000fd2000bf26110 */
[----:B------:R-:W-:Y:S05]  /*2090*/  BRA.U !UP1, `(.L_x_24) ;  /* 0x0000000509547547 */ /* 0x000fea000b800000 */
[----:B------:R-:W0:Y:S01]  /*20a0*/  LDCU UR10, c[0x0][0x398] ;  /* 0x00007300ff0a77ac */ /* 0x000e220008000800 */
[----:B------:R-:W-:Y:S01]  /*20b0*/  IADD3 R30, P0, PT, R31, R20, RZ ;  /* 0x000000141f1e7210 */ /* 0x000fe20007f1e0ff */
[----:B-1----:R-:W-:Y:S01]  /*20c0*/  IMAD R6, R7, UR6, RZ ;  /* 0x0000000607067c24 */ /* 0x002fe2000f8e02ff */
[----:B------:R-:W-:Y:S01]  /*20d0*/  MOV R4, R22 ;  /* 0x0000001600047202 */ /* 0x000fe20000000f00 */
[----:B------:R-:W1:Y:S02]  /*20e0*/  LDCU UR13, c[0x0][0x388] ;  /* 0x00007100ff0d77ac */ /* 0x000e640008000800 */
[----:B------:R-:W-:Y:S02]  /*20f0*/  IMAD R27, R31, UR8, R6 ;  /* 0x000000081f1b7c24 */ /* 0x000fe4000f8e0206 */
[----:B------:R-:W-:Y:S02]  /*2100*/  IMAD.X R32, R7, 0x1, R2, P0 ;  /* 0x0000000107207824 */ /* 0x000fe400000e0602 */
[----:B------:R-:W-:-:S04]  /*2110*/  IMAD.WIDE.U32 R24, R31, UR6, R4 ;  /* 0x000000061f187c25 */ /* 0x000fc8000f8e0004 */
[----:B------:R-:W-:Y:S01]  /*2120*/  IMAD.IADD R25, R25, 0x1, R27 ;  /* 0x0000000119197824 */ /* 0x000fe200078e021b */
[----:B0-----:R-:W-:-:S04]  /*2130*/  ISETP.GE.U32.AND P0, PT, R30, UR10, PT ;  /* 0x0000000a1e007c0c */ /* 0x001fc8000bf06070 */
[----:B------:R-:W-:Y:S02]  /*2140*/  ISETP.GE.U32.AND.EX P0, PT, R32, UR12, PT, P0 ;  /* 0x0000000c20007c0c */ /* 0x000fe4000bf06100 */
[----:B-1----:R-:W-:-:S04]  /*2150*/  ISETP.GE.U32.AND P1, PT, R24, UR13, PT ;  /* 0x0000000d18007c0c */ /* 0x002fc8000bf26070 */
[----:B------:R-:W-:-:S13]  /*2160*/  ISETP.GE.U32.OR.EX P0, PT, R25, UR9, P0, P1 ;  /* 0x0000000919007c0c */ /* 0x000fda0008706510 */
[----:B------:R-:W0:Y:S08]  /*2170*/  @!P0 LDC.64 R6, c[0x0][0x380] ;  /* 0x0000e000ff068b82 */ /* 0x000e300000000a00 */
[----:B------:R-:W1:Y:S01]  /*2180*/  @!P0 LDC.64 R26, c[0x0][0x390] ;  /* 0x0000e400ff1a8b82 */ /* 0x000e620000000a00 */
[----:B0-----:R-:W-:-:S04]  /*2190*/  @!P0 LEA R28, P1, R24, R6, 0x3 ;  /* 0x00000006181c8211 */ /* 0x001fc800078218ff */
[----:B------:R-:W-:Y:S02]  /*21a0*/  @!P0 LEA.HI.X R29, R24, R7, R25, 0x3, P1 ;  /* 0x00000007181d8211 */ /* 0x000fe400008f1c19 */
[----:B-1----:R-:W-:-:S04]  /*21b0*/  @!P0 LEA R6, P2, R30, R26, 0x3 ;  /* 0x0000001a1e068211 */ /* 0x002fc800078418ff */
[----:B------:R-:W2:Y:S01]  /*21c0*/  @!P0 LDG.E.64 R28, desc[UR18][R28.64] ;  /* 0x000000121c1c8981 */ /* 0x000ea2000c1e1b00 */
[----:B------:R-:W-:-:S05]  /*21d0*/  @!P0 LEA.HI.X R7, R30, R27, R32, 0x3, P2 ;  /* 0x0000001b1e078211 */ /* 0x000fca00010f1c20 */
[----:B------:R-:W2:Y:S01]  /*21e0*/  @!P0 LDG.E.64 R26, desc[UR18][R6.64] ;  /* 0x00000012061a8981 */ /* 0x000ea2000c1e1b00 */
[----:B------:R-:W-:-:S05]  /*21f0*/  VIADD R33, R31, 0x1 ;  /* 0x000000011f217836 */ /* 0x000fca0000000000 */
[C---:B------:R-:W-:Y:S01]  /*2200*/  IADD3 R30, P2, PT, R33.reuse, R20, RZ ;  /* 0x00000014211e7210 */ /* 0x040fe20007f5e0ff */
[----:B------:R-:W-:-:S03]  /*2210*/  IMAD.WIDE.U32 R24, R33, UR6, R4 ;  /* 0x0000000621187c25 */ /* 0x000fc6000f8e0004 */
[----:B------:R-:W-:Y:S01]  /*2220*/  ISETP.GE.U32.AND P1, PT, R30, UR10, PT ;  /* 0x0000000a1e007c0c */ /* 0x000fe2000bf26070 */
[----:B------:R-:W-:Y:S01]  /*2230*/  IMAD.X R32, RZ, RZ, R2, P2 ;  /* 0x000000ffff207224 */ /* 0x000fe200010e0602 */
[----:B------:R-:W-:Y:S01]  /*2240*/  ISETP.GE.U32.AND P2, PT, R24, UR13, PT ;  /* 0x0000000d18007c0c */ /* 0x000fe2000bf46070 */
[----:B------:R-:W-:-:S03]  /*2250*/  IMAD R25, R33, UR8, R25 ;  /* 0x0000000821197c24 */ /* 0x000fc6000f8e0219 */
[----:B------:R-:W-:-:S04]  /*2260*/  ISETP.GE.U32.AND.EX P1, PT, R32, UR12, PT, P1 ;  /* 0x0000000c20007c0c */ /* 0x000fc8000bf26110 */
[----:B------:R-:W-:Y:S01]  /*2270*/  ISETP.GE.U32.OR.EX P1, PT, R25, UR9, P1, P2 ;  /* 0x0000000919007c0c */ /* 0x000fe20008f26520 */
[----:B--2---:R-:W-:-:S12]  /*2280*/  @!P0 DADD R26, R28, R26 ;  /* 0x000000001c1a8229 */ /* 0x004fd8000000001a */
[----:B------:R-:W0:Y:S02]  /*2290*/  @!P1 LDC.64 R28, c[0x0][0x380] ;  /* 0x0000e000ff1c9b82 */ /* 0x000e240000000a00 */
[----:B0-----:R-:W-:-:S04]  /*22a0*/  @!P1 LEA R28, P2, R24, R28, 0x3 ;  /* 0x0000001c181c9211 */ /* 0x001fc800078418ff */
[----:B------:R-:W-:Y:S02]  /*22b0*/  @!P1 LEA.HI.X R29, R24, R29, R25, 0x3, P2 ;  /* 0x0000001d181d9211 */ /* 0x000fe400010f1c19 */
[----:B------:R-:W0:Y:S01]  /*22c0*/  @!P1 LDC.64 R24, c[0x0][0x390] ;  /* 0x0000e400ff189b82 */ /* 0x000e220000000a00 */
[----:B------:R1:W-:Y:S04]  /*22d0*/  @!P0 STG.E.64 desc[UR18][R6.64], R26 ;  /* 0x0000001a06008986 */ /* 0x0003e8000c101b12 */
[----:B------:R-:W2:Y:S01]  /*22e0*/  @!P1 LDG.E.64 R28, desc[UR18][R28.64] ;  /* 0x000000121c1c9981 */ /* 0x000ea2000c1e1b00 */
[----:B0-----:R-:W-:-:S04]  /*22f0*/  @!P1 LEA R24, P2, R30, R24, 0x3 ;  /* 0x000000181e189211 */ /* 0x001fc800078418ff */
[----:B------:R-:W-:-:S05]  /*2300*/  @!P1 LEA.HI.X R25, R30, R25, R32, 0x3, P2 ;  /* 0x000000191e199211 */ /* 0x000fca00010f1c20 */
[----:B------:R-:W2:Y:S01]  /*2310*/  @!P1 LDG.E.64 R36, desc[UR18][R24.64] ;  /* 0x0000001218249981 */ /* 0x000ea2000c1e1b00 */
[----:B------:R-:W-:-:S04]  /*2320*/  IADD3 R35, PT, PT, R31, 0x2, RZ ;  /* 0x000000021f237810 */ /* 0x000fc80007ffe0ff */
[C---:B------:R-:W-:Y:S01]  /*2330*/  IADD3 R30, P2, PT, R35.reuse, R20, RZ ;  /* 0x00000014231e7210 */ /* 0x040fe20007f5e0ff */
[----:B------:R-:W-:-:S03]  /*2340*/  IMAD.WIDE.U32 R32, R35, UR6, R4 ;  /* 0x0000000623207c25 */ /* 0x000fc6000f8e0004 */
[----:B------:R-:W-:Y:S01]  /*2350*/  ISETP.GE.U32.AND P0, PT, R30, UR10, PT ;  /* 0x0000000a1e007c0c */ /* 0x000fe2000bf06070 */
[----:B------:R-:W-:Y:S01]  /*2360*/  IMAD.X R34, RZ, RZ, R2, P2 ;  /* 0x000000ffff227224 */ /* 0x000fe200010e0602 */
[----:B------:R-:W-:Y:S01]  /*2370*/  ISETP.GE.U32.AND P2, PT, R32, UR13, PT ;  /* 0x0000000d20007c0c */ /* 0x000fe2000bf46070 */
[----:B------:R-:W-:-:S03]  /*2380*/  IMAD R33, R35, UR8, R33 ;  /* 0x0000000823217c24 */ /* 0x000fc6000f8e0221 */
[----:B------:R-:W-:-:S04]  /*2390*/  ISETP.GE.U32.AND.EX P0, PT, R34, UR12, PT, P0 ;  /* 0x0000000c22007c0c */ /* 0x000fc8000bf06100 */
[----:B------:R-:W-:-:S13]  /*23a0*/  ISETP.GE.U32.OR.EX P0, PT, R33, UR9, P0, P2 ;  /* 0x0000000921007c0c */ /* 0x000fda0008706520 */
[----:B-1----:R-:W0:Y:S02]  /*23b0*/  @!P0 LDC.64 R6, c[0x0][0x380] ;  /* 0x0000e000ff068b82 */ /* 0x002e240000000a00 */
[----:B0-----:R-:W-:-:S04]  /*23c0*/  @!P0 LEA R6, P2, R32, R6, 0x3 ;  /* 0x0000000620068211 */ /* 0x001fc800078418ff */
[----:B------:R-:W-:Y:S01]  /*23d0*/  @!P0 LEA.HI.X R7, R32, R7, R33, 0x3, P2 ;  /* 0x0000000720078211 */ /* 0x000fe200010f1c21 */
[----:B--2---:R-:W-:Y:S01]  /*23e0*/  @!P1 DADD R26, R28, R36 ;  /* 0x000000001c1a9229 */ /* 0x004fe20000000024 */
[----:B------:R-:W0:Y:S06]  /*23f0*/  @!P0 LDC.64 R28, c[0x0][0x390] ;  /* 0x0000e400ff1c8b82 */ /* 0x000e2c0000000a00 */
[----:B------:R1:W-:Y:S04]  /*2400*/  @!P1 STG.E.64 desc[UR18][R24.64], R26 ;  /* 0x0000001a18009986 */ /* 0x0003e8000c101b12 */
[----:B------:R-:W2:Y:S01]  /*2410*/  @!P0 LDG.E.64 R6, desc[UR18][R6.64] ;  /* 0x0000001206068981 */ /* 0x000ea2000c1e1b00 */
[----:B0-----:R-:W-:-:S04]  /*2420*/  @!P0 LEA R28, P2, R30, R28, 0x3 ;  /* 0x0000001c1e1c8211 */ /* 0x001fc800078418ff */
        /* <DEDUP_REMOVED lines=11> */
[----:B------:R-:W-:Y:S01]  /*24e0*/  BSSY.RECONVERGENT B0, `(.L_x_25) ;  /* 0x000000e000007945 */ /* 0x000fe20003800200 */
[----:B--2---:R-:W-:-:S07]  /*24f0*/  @!P0 DADD R32, R6, R32 ;  /* 0x0000000006208229 */ /* 0x004fce0000000020 */
[----:B------:R1:W-:Y:S04]  /*2500*/  @!P0 STG.E.64 desc[UR18][R28.64], R32 ;  /* 0x000000201c008986 */ /* 0x0003e8000c101b12 */
[----:B------:R-:W-:Y:S05]  /*2510*/  @P1 BRA `(.L_x_26) ;  /* 0x0000000000281947 */ /* 0x000fea0003800000 */
[----:B------:R-:W1:Y:S01]  /*2520*/  LDCU.64 UR14, c[0x0][0x380] ;  /* 0x00007000ff0e77ac */ /* 0x000e620008000a00 */
[----:B------:R-:W0:Y:S01]  /*2530*/  LDCU.64 UR16, c[0x0][0x390] ;  /* 0x00007200ff1077ac */ /* 0x000e220008000a00 */
[----:B-1----:R-:W-:Y:S02]  /*2540*/  LEA R24, P0, R34, UR14, 0x3 ;  /* 0x0000000e22187c11 */ /* 0x002fe4000f8018ff */
[----:B0-----:R-:W-:Y:S02]  /*2550*/  LEA R6, P1, R30, UR16, 0x3 ;  /* 0x000000101e067c11 */ /* 0x001fe4000f8218ff */
[----:B------:R-:W-:Y:S02]  /*2560*/  LEA.HI.X R25, R34, UR15, R37, 0x3, P0 ;  /* 0x0000000f22197c11 */ /* 0x000fe400080f1c25 */
[----:B------:R-:W-:-:S04]  /*2570*/  LEA.HI.X R7, R30, UR17, R4, 0x3, P1 ;  /* 0x000000111e077c11 */ /* 0x000fc800088f1c04 */
[----:B------:R-:W2:Y:S04]  /*2580*/  LDG.E.64 R24, desc[UR18][R24.64] ;  /* 0x0000001218187981 */ /* 0x000ea8000c1e1b00 */
[----:B------:R-:W2:Y:S02]  /*2590*/  LDG.E.64 R26, desc[UR18][R6.64] ;  /* 0x00000012061a7981 */ /* 0x000ea4000c1e1b00 */
[----:B--2---:R-:W-:-:S07]  /*25a0*/  DADD R26, R24, R26 ;  /* 0x00000000181a7229 */ /* 0x004fce000000001a */
[----:B------:R0:W-:Y:S04]  /*25b0*/  STG.E.64 desc[UR18][R6.64], R26 ;  /* 0x0000001a06007986 */ /* 0x0001e8000c101b12 */
.L_x_26:
[----:B------:R-:W-:Y:S05]  /*25c0*/  BSYNC.RECONVERGENT B0 ;  /* 0x0000000000007941 */ /* 0x000fea0003800200 */
.L_x_25:
[----:B------:R-:W-:Y:S01]  /*25d0*/  VIADD R31, R31, 0x4 ;  /* 0x000000041f1f7836 */ /* 0x000fe20000000000 */
[----:B0-----:R-:W-:-:S07]  /*25e0*/  MOV R7, RZ ;  /* 0x000000ff00077202 */ /* 0x001fce0000000f00 */
.L_x_24:
[----:B------:R-:W-:-:S04]  /*25f0*/  ULOP3.LUT UR10, UR11, 0x3, URZ, 0xc0, !UPT ;  /* 0x000000030b0a7892 */ /* 0x000fc8000f8ec0ff */
[----:B------:R-:W-:-:S04]  /*2600*/  UISETP.NE.U32.AND UP1, UPT, UR10, URZ, UPT ;  /* 0x000000ff0a00728c */ /* 0x000fc8000bf25070 */
[----:B------:R-:W-:-:S09]  /*2610*/  UISETP.NE.AND.EX UP1, UPT, URZ, URZ, UPT, UP1 ;  /* 0x000000ffff00728c */ /* 0x000fd2000bf25310 */
[----:B------:R-:W-:Y:S05]  /*2620*/  BRA.U !UP1, `(.L_x_23) ;  /* 0x0000000509407547 */ /* 0x000fea000b800000 */
[----:B------:R-:W-:-:S04]  /*2630*/  UISETP.NE.U32.AND UP1, UPT, UR10, 0x1, UPT ;  /* 0x000000010a00788c */ /* 0x000fc8000bf25070 */
[----:B------:R-:W-:-:S09]  /*2640*/  UISETP.NE.AND.EX UP1, UPT, URZ, URZ, UPT, UP1 ;  /* 0x000000ffff00728c */ /* 0x000fd2000bf25310 */
[----:B------:R-:W-:Y:S05]  /*2650*/  BRA.U !UP1, `(.L_x_27) ;  /* 0x0000000109bc7547 */ /* 0x000fea000b800000 */
[----:B------:R-:W0:Y:S01]  /*2660*/  LDCU UR10, c[0x0][0x398] ;  /* 0x00007300ff0a77ac */ /* 0x000e220008000800 */
[----:B-1----:R-:W-:Y:S01]  /*2670*/  IADD3 R28, P0, PT, R31, R20, RZ ;  /* 0x000000141f1c7210 */ /* 0x002fe20007f1e0ff */
[----:B------:R-:W-:Y:S01]  /*2680*/  IMAD R6, R7, UR6, RZ ;  /* 0x0000000607067c24 */ /* 0x000fe2000f8e02ff */
[----:B------:R-:W1:Y:S01]  /*2690*/  LDCU UR13, c[0x0][0x388] ;  /* 0x00007100ff0d77ac */ /* 0x000e620008000800 */
[----:B------:R-:W-:Y:S02]  /*26a0*/  IMAD.MOV.U32 R4, RZ, RZ, R22 ;  /* 0x000000ffff047224 */ /* 0x000fe400078e0016 */
        /* <DEDUP_REMOVED lines=19> */
[----:B------:R-:W-:Y:S02]  /*27e0*/  ISETP.GE.U32.AND P1, PT, R30, UR10, PT ;  /* 0x0000000a1e007c0c */ /* 0x000fe4000bf26070 */
[----:B------:R-:W-:Y:S01]  /*27f0*/  IADD3.X R35, PT, PT, RZ, R2, RZ, P2, !PT ;  /* 0x00000002ff237210 */ /* 0x000fe200017fe4ff */
[----:B------:R-:W-:Y:S01]  /*2800*/  IMAD R33, R33, UR8, R29 ;  /* 0x0000000821217c24 */ /* 0x000fe2000f8e021d */
[----:B------:R-:W-:Y:S02]  /*2810*/  ISETP.GE.U32.AND P2, PT, R28, UR13, PT ;  /* 0x0000000d1c007c0c */ /* 0x000fe4000bf46070 */
[----:B------:R-:W-:-:S04]  /*2820*/  ISETP.GE.U32.AND.EX P1, PT, R35, UR12, PT, P1 ;  /* 0x0000000c23007c0c */ /* 0x000fc8000bf26110 */
[----:B------:R-:W-:Y:S01]  /*2830*/  ISETP.GE.U32.OR.EX P1, PT, R33, UR9, P1, P2 ;  /* 0x0000000921007c0c */ /* 0x000fe20008f26520 */
[----:B------:R-:W-:Y:S01]  /*2840*/  BSSY.RECONVERGENT B0, `(.L_x_28) ;  /* 0x000000e000007945 */ /* 0x000fe20003800200 */
[----:B--2---:R-:W-:-:S07]  /*2850*/  @!P0 DADD R26, R6, R26 ;  /* 0x00000000061a8229 */ /* 0x004fce000000001a */
[----:B------:R0:W-:Y:S04]  /*2860*/  @!P0 STG.E.64 desc[UR18][R24.64], R26 ;  /* 0x0000001a18008986 */ /* 0x0001e8000c101b12 */
[----:B------:R-:W-:Y:S05]  /*2870*/  @P1 BRA `(.L_x_29) ;  /* 0x0000000000281947 */ /* 0x000fea0003800000 */
[----:B------:R-:W0:Y:S01]  /*2880*/  LDCU.64 UR14, c[0x0][0x380] ;  /* 0x00007000ff0e77ac */ /* 0x000e220008000a00 */
[----:B------:R-:W1:Y:S01]  /*2890*/  LDCU.64 UR16, c[0x0][0x390] ;  /* 0x00007200ff1077ac */ /* 0x000e620008000a00 */
[----:B0-----:R-:W-:Y:S02]  /*28a0*/  LEA R24, P0, R28, UR14, 0x3 ;  /* 0x0000000e1c187c11 */ /* 0x001fe4000f8018ff */
[----:B-1----:R-:W-:Y:S02]  /*28b0*/  LEA R6, P1, R30, UR16, 0x3 ;  /* 0x000000101e067c11 */ /* 0x002fe4000f8218ff */
[----:B------:R-:W-:Y:S02]  /*28c0*/  LEA.HI.X R25, R28, UR15, R33, 0x3, P0 ;  /* 0x0000000f1c197c11 */ /* 0x000fe400080f1c21 */
[----:B------:R-:W-:-:S04]  /*28d0*/  LEA.HI.X R7, R30, UR17, R35, 0x3, P1 ;  /* 0x000000111e077c11 */ /* 0x000fc800088f1c23 */
[----:B------:R-:W2:Y:S04]  /*28e0*/  LDG.E.64 R24, desc[UR18][R24.64] ;  /* 0x0000001218187981 */ /* 0x000ea8000c1e1b00 */
[----:B------:R-:W2:Y:S02]  /*28f0*/  LDG.E.64 R26, desc[UR18][R6.64] ;  /* 0x00000012061a7981 */ /* 0x000ea4000c1e1b00 */
[----:B--2---:R-:W-:-:S07]  /*2900*/  DADD R26, R24, R26 ;  /* 0x00000000181a7229 */ /* 0x004fce000000001a */
[----:B------:R1:W-:Y:S04]  /*2910*/  STG.E.64 desc[UR18][R6.64], R26 ;  /* 0x0000001a06007986 */ /* 0x0003e8000c101b12 */
.L_x_29:
[----:B------:R-:W-:Y:S05]  /*2920*/  BSYNC.RECONVERGENT B0 ;  /* 0x0000000000007941 */ /* 0x000fea0003800200 */
.L_x_28:
[----:B------:R-:W-:Y:S02]  /*2930*/  VIADD R31, R31, 0x2 ;  /* 0x000000021f1f7836 */ /* 0x000fe40000000000 */
[----:B-1----:R-:W-:-:S07]  /*2940*/  IMAD.MOV.U32 R7, RZ, RZ, RZ ;  /* 0x000000ffff077224 */ /* 0x002fce00078e00ff */
.L_x_27:
[----:B------:R-:W-:-:S04]  /*2950*/  ULOP3.LUT UR10, UR11, 0x1, URZ, 0xc0, !UPT ;  /* 0x000000010b0a7892 */ /* 0x000fc8000f8ec0ff */
[----:B------:R-:W-:-:S04]  /*2960*/  UISETP.NE.U32.AND UP1, UPT, UR10, 0x1, UPT ;  /* 0x000000010a00788c */ /* 0x000fc8000bf25070 */
[----:B------:R-:W-:-:S09]  /*2970*/  UISETP.NE.U32.AND.EX UP1, UPT, URZ, URZ, UPT, UP1 ;  /* 0x000000ffff00728c */ /* 0x000fd2000bf25110 */
[----:B------:R-:W-:Y:S05]  /*2980*/  BRA.U UP1, `(.L_x_23) ;  /* 0x0000000101687547 */ /* 0x000fea000b800000 */
[----:B------:R-:W2:Y:S01]  /*2990*/  LDCU UR10, c[0x0][0x398] ;  /* 0x00007300ff0a77ac */ /* 0x000ea20008000800 */
[----:B------:R-:W-:Y:S01]  /*29a0*/  IMAD.MOV.U32 R4, RZ, RZ, R22 ;  /* 0x000000ffff047224 */ /* 0x000fe200078e0016 */
[----:B------:R-:W-:Y:S01]  /*29b0*/  IADD3 R20, P0, PT, R31, R20, RZ ;  /* 0x000000141f147210 */ /* 0x000fe20007f1e0ff */
[----:B-1----:R-:W-:Y:S01]  /*29c0*/  IMAD R6, R7, UR6, RZ ;  /* 0x0000000607067c24 */ /* 0x002fe2000f8e02ff */
[----:B------:R-:W1:Y:S01]  /*29d0*/  LDCU UR11, c[0x0][0x388] ;  /* 0x00007100ff0b77ac */ /* 0x000e620008000800 */
[----:B------:R-:W-:Y:S01]  /*29e0*/  IMAD.WIDE.U32 R4, R31, UR6, R4 ;  /* 0x000000061f047c25 */ /* 0x000fe2000f8e0004 */
[----:B------:R-:W-:Y:S01]  /*29f0*/  IADD3.X R7, PT, PT, R7, R2, RZ, P0, !PT ;  /* 0x0000000207077210 */ /* 0x000fe200007fe4ff */
[----:B------:R-:W-:Y:S02]  /*2a00*/  BSSY.RECONVERGENT B0, `(.L_x_23) ;  /* 0x0000012000007945 */ /* 0x000fe40003800200 */
[----:B------:R-:W-:-:S04]  /*2a10*/  IMAD R31, R31, UR8, R6 ;  /* 0x000000081f1f7c24 */ /* 0x000fc8000f8e0206 */
[----:B------:R-:W-:Y:S01]  /*2a20*/  IMAD.IADD R31, R5, 0x1, R31 ;  /* 0x00000001051f7824 */ /* 0x000fe200078e021f */
[----:B--2---:R-:W-:-:S04]  /*2a30*/  ISETP.GE.U32.AND P0, PT, R20, UR10, PT ;  /* 0x0000000a14007c0c */ /* 0x004fc8000bf06070 */
[----:B------:R-:W-:Y:S02]  /*2a40*/  ISETP.GE.U32.AND.EX P0, PT, R7, UR12, PT, P0 ;  /* 0x0000000c07007c0c */ /* 0x000fe4000bf06100 */
[----:B-1----:R-:W-:-:S04]  /*2a50*/  ISETP.GE.U32.AND P1, PT, R4, UR11, PT ;  /* 0x0000000b04007c0c */ /* 0x002fc8000bf26070 */
[----:B------:R-:W-:-:S13]  /*2a60*/  ISETP.GE.U32.OR.EX P0, PT, R31, UR9, P0, P1 ;  /* 0x000000091f007c0c */ /* 0x000fda0008706510 */
[----:B------:R-:W-:Y:S05]  /*2a70*/  @P0 BRA `(.L_x_30) ;  /* 0x0000000000280947 */ /* 0x000fea0003800000 */
[----:B------:R-:W1:Y:S01]  /*2a80*/  LDCU.64 UR10, c[0x0][0x380] ;  /* 0x00007000ff0a77ac */ /* 0x000e620008000a00 */
[----:B------:R-:W2:Y:S01]  /*2a90*/  LDCU.64 UR14, c[0x0][0x390] ;  /* 0x00007200ff0e77ac */ /* 0x000ea20008000a00 */
[----:B-1----:R-:W-:Y:S02]  /*2aa0*/  LEA R22, P0, R4, UR10, 0x3 ;  /* 0x0000000a04167c11 */ /* 0x002fe4000f8018ff */
[----:B--2---:R-:W-:Y:S02]  /*2ab0*/  LEA R6, P1, R20, UR14, 0x3 ;  /* 0x0000000e14067c11 */ /* 0x004fe4000f8218ff */
[----:B------:R-:W-:Y:S02]  /*2ac0*/  LEA.HI.X R23, R4, UR11, R31, 0x3, P0 ;  /* 0x0000000b04177c11 */ /* 0x000fe400080f1c1f */
[----:B------:R-:W-:-:S03]  /*2ad0*/  LEA.HI.X R7, R20, UR15, R7, 0x3, P1 ;  /* 0x0000000f14077c11 */ /* 0x000fc600088f1c07 */
[----:B------:R-:W2:Y:S04]  /*2ae0*/  LDG.E.64 R4, desc[UR18][R22.64] ;  /* 0x0000001216047981 */ /* 0x000ea8000c1e1b00 */
[----:B------:R-:W2:Y:S02]  /*2af0*/  LDG.E.64 R20, desc[UR18][R6.64] ;  /* 0x0000001206147981 */ /* 0x000ea4000c1e1b00 */
[----:B--2---:R-:W-:-:S07]  /*2b00*/  DADD R4, R4, R20 ;  /* 0x0000000004047229 */ /* 0x004fce0000000014 */
[----:B------:R1:W-:Y:S04]  /*2b10*/  STG.E.64 desc[UR18][R6.64], R4 ;  /* 0x0000000406007986 */ /* 0x0003e8000c101b12 */
.L_x_30:
[----:B------:R-:W-:Y:S05]  /*2b20*/  BSYNC.RECONVERGENT B0 ;  /* 0x0000000000007941 */ /* 0x000fea0003800200 */
.L_x_23:
[----:B------:R-:W-:Y:S05]  /*2b30*/  BRA.U !UP0, `(.L_x_31) ;  /* 0xffffffe9083c7547 */ /* 0x000fea000b83ffff */
[----:B------:R-:W-:Y:S05]  /*2b40*/  EXIT ;  /* 0x000000000000794d */ /* 0x000fea0003800000 */
        .weak           $__internal_0_$__cuda_sm20_div_u64
        .type           $__internal_0_$__cuda_sm20_div_u64,@function
        .size           $__internal_0_$__cuda_sm20_div_u64,($__internal_1_$__cuda_sm20_rem_u64 - $__internal_0_$__cuda_sm20_div_u64)
$__internal_0_$__cuda_sm20_div_u64:
[----:B------:R-:W0:Y:S08]  /*2b50*/  I2F.U64.RP R26, R22 ;  /* 0x00000016001a7312 */ /* 0x000e300000309000 */
[----:B0-----:R-:W0:Y:S02]  /*2b60*/  MUFU.RCP R26, R26 ;  /* 0x0000001a001a7308 */ /* 0x001e240000001000 */
[----:B0-----:R-:W-:-:S06]  /*2b70*/  VIADD R20, R26, 0x1ffffffe ;  /* 0x1ffffffe1a147836 */ /* 0x001fcc0000000000 */
[----:B------:R-:W0:Y:S02]  /*2b80*/  F2I.U64.TRUNC R20, R20 ;  /* 0x0000001400147311 */ /* 0x000e24000020d800 */
[----:B0-----:R-:W-:-:S04]  /*2b90*/  IMAD.WIDE.U32 R16, R20, R22, RZ ;  /* 0x0000001614107225 */ /* 0x001fc800078e00ff */
[----:B------:R-:W-:Y:S01]  /*2ba0*/  IMAD R17, R20, R23, R17 ;  /* 0x0000001714117224 */ /* 0x000fe200078e0211 */
[----:B------:R-:W-:-:S03]  /*2bb0*/  IADD3 R27, P0, PT, RZ, -R16, RZ ;  /* 0x80000010ff1b7210 */ /* 0x000fc60007f1e0ff */
[----:B------:R-:W-:Y:S02]  /*2bc0*/  IMAD R17, R21, R22, R17 ;  /* 0x0000001615117224 */ /* 0x000fe400078e0211 */
[----:B------:R-:W-:-:S04]  /*2bd0*/  IMAD.HI.U32 R16, R20, R27, RZ ;  /* 0x0000001b14107227 */ /* 0x000fc800078e00ff */
[----:B------:R-:W-:Y:S01]  /*2be0*/  IMAD.X R29, RZ, RZ, ~R17, P0 ;  /* 0x000000ffff1d7224 */ /* 0x000fe200000e0e11 */
[----:B------:R-:W-:-:S03]  /*2bf0*/  MOV R17, R20 ;  /* 0x0000001400117202 */ /* 0x000fc60000000f00 */
[-C--:B------:R-:W-:Y:S02]  /*2c00*/  IMAD R31, R21, R29.reuse, RZ ;  /* 0x0000001d151f7224 */ /* 0x080fe400078e02ff */
[----:B------:R-:W-:-:S04]  /*2c10*/  IMAD.WIDE.U32 R16, P0, R20, R29, R16 ;  /* 0x0000001d14107225 */ /* 0x000fc80007800010 */
[----:B------:R-:W-:-:S04]  /*2c20*/  IMAD.HI.U32 R16, P1, R21, R27, R16 ;  /* 0x0000001b15107227 */ /* 0x000fc80007820010 */
[----:B------:R-:W-:Y:S01]  /*2c30*/  IMAD.HI.U32 R27, R21, R29, RZ ;  /* 0x0000001d151b7227 */ /* 0x000fe200078e00ff */
[----:B------:R-:W-:-:S03]  /*2c40*/  IADD3 R17, P2, PT, R31, R16, RZ ;  /* 0x000000101f117210 */ /* 0x000fc60007f5e0ff */
[----:B------:R-:W-:Y:S02]  /*2c50*/  IMAD.X R27, R27, 0x1, R21, P0 ;  /* 0x000000011b1b7824 */ /* 0x000fe400000e0615 */
[----:B------:R-:W-:-:S03]  /*2c60*/  IMAD.WIDE.U32 R20, R17, R22, RZ ;  /* 0x0000001611147225 */ /* 0x000fc600078e00ff */
[----:B------:R-:W-:Y:S01]  /*2c70*/  IADD3.X R27, PT, PT, RZ, RZ, R27, P2, P1 ;  /* 0x000000ffff1b7210 */ /* 0x000fe200017e241b */
[----:B------:R-:W-:Y:S01]  /*2c80*/  IMAD R16, R17, R23, R21 ;  /* 0x0000001711107224 */ /* 0x000fe200078e0215 */
[----:B------:R-:W-:-:S03]  /*2c90*/  IADD3 R21, P0, PT, RZ, -R20, RZ ;  /* 0x80000014ff157210 */ /* 0x000fc60007f1e0ff */
[----:B------:R-:W-:Y:S02]  /*2ca0*/  IMAD R20, R27, R22, R16 ;  /* 0x000000161b147224 */ /* 0x000fe400078e0210 */
[----:B------:R-:W-:-:S04]  /*2cb0*/  IMAD.HI.U32 R16, R17, R21, RZ ;  /* 0x0000001511107227 */ /* 0x000fc800078e00ff */
[----:B------:R-:W-:-:S04]  /*2cc0*/  IMAD.X R20, RZ, RZ, ~R20, P0 ;  /* 0x000000ffff147224 */ /* 0x000fc800000e0e14 */
[----:B------:R-:W-:-:S04]  /*2cd0*/  IMAD.WIDE.U32 R16, P0, R17, R20, R16 ;  /* 0x0000001411107225 */ /* 0x000fc80007800010 */
[C---:B------:R-:W-:Y:S02]  /*2ce0*/  IMAD R29, R27.reuse, R20, RZ ;  /* 0x000000141b1d7224 */ /* 0x040fe400078e02ff */
[----:B------:R-:W-:-:S04]  /*2cf0*/  IMAD.HI.U32 R16, P1, R27, R21, R16 ;  /* 0x000000151b107227 */ /* 0x000fc80007820010 */
[----:B------:R-:W-:Y:S02]  /*2d00*/  HFMA2 R17, -RZ, RZ, 0, 0 ;  /* 0x00000000ff117431 */ /* 0x000fe400000001ff */
[----:B------:R-:W-:Y:S01]  /*2d10*/  IMAD.HI.U32 R20, R27, R20, RZ ;  /* 0x000000141b147227 */ /* 0x000fe200078e00ff */
[----:B------:R-:W-:-:S03]  /*2d20*/  IADD3 R21, P2, PT, R29, R16, RZ ;  /* 0x000000101d157210 */ /* 0x000fc60007f5e0ff */
[----:B------:R-:W-:Y:S02]  /*2d30*/  IMAD.X R27, R20, 0x1, R27, P0 ;  /* 0x00000001141b7824 */ /* 0x000fe400000e061b */
[----:B------:R-:W-:-:S03]  /*2d40*/  IMAD.HI.U32 R16, R21, R24, RZ ;  /* 0x0000001815107227 */ /* 0x000fc600078e00ff */
[----:B------:R-:W-:Y:S01]  /*2d50*/  IADD3.X R27, PT, PT, RZ, RZ, R27, P2, P1 ;  /* 0x000000ffff1b7210 */ /* 0x000fe200017e241b */
[----:B------:R-:W-:-:S04]  /*2d60*/  IMAD.WIDE.U32 R16, R21, R25, R16 ;  /* 0x0000001915107225 */ /* 0x000fc800078e0010 */
[C---:B------:R-:W-:Y:S02]  /*2d70*/  IMAD R29, R27.reuse, R25, RZ ;  /* 0x000000191b1d7224 */ /* 0x040fe400078e02ff */
[----:B------:R-:W-:-:S04]  /*2d80*/  IMAD.HI.U32 R16, P0, R27, R24, R16 ;  /* 0x000000181b107227 */ /* 0x000fc80007800010 */
[----:B------:R-:W-:Y:S01]  /*2d90*/  IMAD.HI.U32 R21, R27, R25, RZ ;  /* 0x000000191b157227 */ /* 0x000fe200078e00ff */
[----:B------:R-:W-:-:S03]  /*2da0*/  IADD3 R27, P1, PT, R29, R16, RZ ;  /* 0x000000101d1b7210 */ /* 0x000fc60007f3e0ff */
[----:B------:R-:W-:Y:S02]  /*2db0*/  IMAD.X R21, RZ, RZ, R21, P0 ;  /* 0x000000ffff157224 */ /* 0x000fe400000e0615 */
[----:B------:R-:W-:-:S04]  /*2dc0*/  IMAD.WIDE.U32 R16, R27, R22, RZ ;  /* 0x000000161b107225 */ /* 0x000fc800078e00ff */
[----:B------:R-:W-:Y:S01]  /*2dd0*/  IMAD.X R21, RZ, RZ, R21, P1 ;  /* 0x000000ffff157224 */ /* 0x000fe200008e0615 */
[----:B------:R-:W-:Y:S01]  /*2de0*/  IADD3 R29, P1, PT, -R16, R24, RZ ;  /* 0x00000018101d7210 */ /* 0x000fe20007f3e1ff */
[----:B------:R-:W-:-:S03]  /*2df0*/  IMAD R17, R27, R23, R17 ;  /* 0x000000171b117224 */ /* 0x000fc600078e0211 */
[-C--:B------:R-:W-:Y:S01]  /*2e00*/  ISETP.GE.U32.AND P0, PT, R29, R22.reuse, PT ;  /* 0x000000161d00720c */ /* 0x080fe20003f06070 */
[----:B------:R-:W-:-:S04]  /*2e10*/  IMAD R16, R21, R22, R17 ;  /* 0x0000001615107224 */ /* 0x000fc800078e0211 */
[----:B------:R-:W-:Y:S01]  /*2e20*/  IMAD.X R26, R25, 0x1, ~R16, P1 ;  /* 0x00000001191a7824 */ /* 0x000fe200008e0e10 */
[----:B------:R-:W-:Y:S02]  /*2e30*/  IADD3 R16, P2, PT, R27, 0x1, RZ ;  /* 0x000000011b107810 */ /* 0x000fe40007f5e0ff */
[----:B------:R-:W-:Y:S02]  /*2e40*/  IADD3 R17, P1, PT, -R22, R29, RZ ;  /* 0x0000001d16117210 */ /* 0x000fe40007f3e1ff */
[----:B------:R-:W-:Y:S01]  /*2e50*/  ISETP.GE.U32.AND.EX P0, PT, R26, R23, PT, P0 ;  /* 0x000000171a00720c */ /* 0x000fe20003f06100 */
[----:B------:R-:W-:Y:S01]  /*2e60*/  IMAD.X R20, RZ, RZ, R21, P2 ;  /* 0x000000ffff147224 */ /* 0x000fe200010e0615 */
[----:B------:R-:W-:Y:S02]  /*2e70*/  IADD3.X R24, PT, PT, ~R23, R26, RZ, P1, !PT ;  /* 0x0000001a17187210 */ /* 0x000fe40000ffe5ff */
[----:B------:R-:W-:Y:S02]  /*2e80*/  SEL R27, R16, R27, P0 ;  /* 0x0000001b101b7207 */ /* 0x000fe40000000000 */
[----:B------:R-:W-:-:S02]  /*2e90*/  SEL R17, R17, R29, P0 ;  /* 0x0000001d11117207 */ /* 0x000fc40000000000 */
[----:B------:R-:W-:Y:S02]  /*2ea0*/  SEL R16, R20, R21, P0 ;  /* 0x0000001514107207 */ /* 0x000fe40000000000 */
[----:B------:R-:W-:Y:S02]  /*2eb0*/  IADD3 R20, P2, PT, R27, 0x1, RZ ;  /* 0x000000011b147810 */ /* 0x000fe40007f5e0ff */
[----:B------:R-:W-:Y:S02]  /*2ec0*/  SEL R24, R24, R26, P0 ;  /* 0x0000001a18187207 */ /* 0x000fe40000000000 */
[----:B------:R-:W-:Y:S01]  /*2ed0*/  ISETP.GE.U32.AND P0, PT, R17, R22, PT ;  /* 0x000000161100720c */ /* 0x000fe20003f06070 */
[----:B------:R-:W-:Y:S01]  /*2ee0*/  IMAD.X R21, RZ, RZ, R16, P2 ;  /* 0x000000ffff157224 */ /* 0x000fe200010e0610 */
[----:B------:R-:W-:Y:S02]  /*2ef0*/  ISETP.NE.U32.AND P1, PT, R22, RZ, PT ;  /* 0x000000ff1600720c */ /* 0x000fe40003f25070 */
[----:B------:R-:W-:-:S02]  /*2f00*/  ISETP.GE.U32.AND.EX P0, PT, R24, R23, PT, P0 ;  /* 0x000000171800720c */ /* 0x000fc40003f06100 */
[----:B------:R-:W-:Y:S02]  /*2f10*/  MOV R17, 0x0 ;  /* 0x0000000000117802 */ /* 0x000fe40000000f00 */
[----:B------:R-:W-:Y:S01]  /*2f20*/  SEL R21, R21, R16, P0 ;  /* 0x0000001015157207 */ /* 0x000fe20000000000 */
[----:B------:R-:W-:Y:S01]  /*2f30*/  IMAD.MOV.U32 R16, RZ, RZ, R0 ;  /* 0x000000ffff107224 */ /* 0x000fe200078e0000 */
[----:B------:R-:W-:Y:S02]  /*2f40*/  ISETP.NE.AND.EX P1, PT, R23, RZ, PT, P1 ;  /* 0x000000ff1700720c */ /* 0x000fe40003f25310 */
[----:B------:R-:W-:Y:S02]  /*2f50*/  SEL R20, R20, R27, P0 ;  /* 0x0000001b14147207 */ /* 0x000fe40000000000 */
[----:B------:R-:W-:Y:S02]  /*2f60*/  SEL R21, R21, 0xffffffff, P1 ;  /* 0xffffffff15157807 */ /* 0x000fe40000800000 */
[----:B------:R-:W-:Y:S01]  /*2f70*/  SEL R20, R20, 0xffffffff, P1 ;  /* 0xffffffff14147807 */ /* 0x000fe20000800000 */
[----:B------:R-:W-:Y:S06]  /*2f80*/  RET.REL.NODEC R16 `(_Z25cuda_col2im_kernel_doublePdiS_immmmmmmmmmi) ;  /* 0xffffffd0101c7950 */ /* 0x000fec0003c3ffff */
        .weak           $__internal_1_$__cuda_sm20_rem_u64
        .type           $__internal_1_$__cuda_sm20_rem_u64,@function
        .size           $__internal_1_$__cuda_sm20_rem_u64,(.L_x_123 - $__internal_1_$__cuda_sm20_rem_u64)
$__internal_1_$__cuda_sm20_rem_u64:
[----:B------:R-:W-:-:S04]  /*2f90*/  IMAD.MOV.U32 R15, RZ, RZ, R7 ;  /* 0x000000ffff0f7224 */ /* 0x000fc800078e0007 */
        /* <DEDUP_REMOVED lines=13> */
[----:B------:R-:W-:-:S04]  /*3070*/  IMAD.HI.U32 R13, R17, R23, RZ ;  /* 0x00000017110d7227 */ /* 0x000fc800078e00ff */
[----:B------:R-:W-:-:S04]  /*3080*/  IMAD.HI.U32 R18, P1, R17, R21, R18 ;  /* 0x0000001511127227 */ /* 0x000fc80007820012 */
[----:B------:R-:W-:Y:S01]  /*3090*/  IMAD.X R13, R13, 0x1, R17, P0 ;  /* 0x000000010d0d7824 */ /* 0x000fe200000e0611 */
[----:B------:R-:W-:-:S04]  /*30a0*/  IADD3 R19, P2, PT, R15, R18, RZ ;  /* 0x000000120f137210 */ /* 0x000fc80007f5e0ff */
[----:B------:R-:W-:Y:S01]  /*30b0*/  IADD3.X R13, PT, PT, RZ, RZ, R13, P2, P1 ;  /* 0x000000ffff0d7210 */ /* 0x000fe200017e240d */
[----:B------:R-:W-:-:S04]  /*30c0*/  IMAD.WIDE.U32 R16, R19, R14, RZ ;  /* 0x0000000e13107225 */ /* 0x000fc800078e00ff */
        /* <DEDUP_REMOVED lines=21> */
[----:B------:R-:W-:Y:S02]  /*3220*/  IMAD.X R13, RZ, RZ, R13, P1 ;  /* 0x000000ffff0d7224 */ /* 0x000fe400008e060d */
[----:B------:R-:W-:Y:S01]  /*3230*/  IMAD R15, R15, R7, R17 ;  /* 0x000000070f0f7224 */ /* 0x000fe200078e0211 */
[----:B------:R-:W-:-:S03]  /*3240*/  IADD3 R17, P1, PT, -R16, R6, RZ ;  /* 0x0000000610117210 */ /* 0x000fc60007f3e1ff */
[-C--:B------:R-:W-:Y:S01]  /*3250*/  IMAD R6, R13, R14.reuse, R15 ;  /* 0x0000000e0d067224 */ /* 0x080fe200078e020f */
[----:B------:R-:W-:-:S03]  /*3260*/  ISETP.GE.U32.AND P0, PT, R17, R14, PT ;  /* 0x0000000e1100720c */ /* 0x000fc60003f06070 */
[----:B------:R-:W-:Y:S01]  /*3270*/  IMAD.X R6, R11, 0x1, ~R6, P1 ;  /* 0x000000010b067824 */ /* 0x000fe200008e0e06 */
[----:B------:R-:W-:-:S04]  /*3280*/  IADD3 R13, P1, PT, -R14, R17, RZ ;  /* 0x000000110e0d7210 */ /* 0x000fc80007f3e1ff */
[----:B------:R-:W-:Y:S02]  /*3290*/  ISETP.GE.U32.AND.EX P0, PT, R6, R7, PT, P0 ;  /* 0x000000070600720c */ /* 0x000fe40003f06100 */
[-C--:B------:R-:W-:Y:S02]  /*32a0*/  IADD3.X R16, PT, PT, ~R7, R6.reuse, RZ, P1, !PT ;  /* 0x0000000607107210 */ /* 0x080fe40000ffe5ff */
[----:B------:R-:W-:Y:S02]  /*32b0*/  SEL R13, R13, R17, P0 ;  /* 0x000000110d0d7207 */ /* 0x000fe40000000000 */
[----:B------:R-:W-:Y:S02]  /*32c0*/  SEL R16, R16, R6, P0 ;  /* 0x0000000610107207 */ /* 0x000fe40000000000 */
[----:B------:R-:W-:Y:S02]  /*32d0*/  ISETP.GE.U32.AND P0, PT, R13, R14, PT ;  /* 0x0000000e0d00720c */ /* 0x000fe40003f06070 */
[----:B------:R-:W-:-:S02]  /*32e0*/  IADD3 R6, P2, PT, -R14, R13, RZ ;  /* 0x0000000d0e067210 */ /* 0x000fc40007f5e1ff */
[----:B------:R-:W-:Y:S02]  /*32f0*/  ISETP.GE.U32.AND.EX P0, PT, R16, R7, PT, P0 ;  /* 0x000000071000720c */ /* 0x000fe40003f06100 */
[----:B------:R-:W-:Y:S01]  /*3300*/  ISETP.NE.U32.AND P1, PT, R14, RZ, PT ;  /* 0x000000ff0e00720c */ /* 0x000fe20003f25070 */
[----:B------:R-:W-:Y:S01]  /*3310*/  IMAD.X R11, R16, 0x1, ~R7, P2 ;  /* 0x00000001100b7824 */ /* 0x000fe200010e0e07 */
[----:B------:R-:W-:Y:S01]  /*3320*/  SEL R6, R6, R13, P0 ;  /* 0x0000000d06067207 */ /* 0x000fe20000000000 */
[----:B------:R-:W-:Y:S01]  /*3330*/  IMAD.MOV.U32 R13, RZ, RZ, 0x0 ;  /* 0x00000000ff0d7424 */ /* 0x000fe200078e00ff */
[----:B------:R-:W-:Y:S02]  /*3340*/  ISETP.NE.AND.EX P1, PT, R7, RZ, PT, P1 ;  /* 0x000000ff0700720c */ /* 0x000fe40003f25310 */
[----:B------:R-:W-:Y:S02]  /*3350*/  SEL R7, R11, R16, P0 ;  /* 0x000000100b077207 */ /* 0x000fe40000000000 */
[----:B------:R-:W-:-:S02]  /*3360*/  SEL R6, R6, 0xffffffff, P1 ;  /* 0xffffffff06067807 */ /* 0x000fc40000800000 */
[----:B------:R-:W-:Y:S01]  /*3370*/  SEL R7, R7, 0xffffffff, P1 ;  /* 0xffffffff07077807 */ /* 0x000fe20000800000 */
[----:B------:R-:W-:Y:S06]  /*3380*/  RET.REL.NODEC R12 `(_Z25cuda_col2im_kernel_doublePdiS_immmmmmmmmmi) ;  /* 0xffffffcc0c1c7950 */ /* 0x000fec0003c3ffff */
.L_x_32:
[----:B------:R-:W-:-:S00]  /*3390*/  BRA `(.L_x_32) ;  /* 0xfffffffc00fc7947 */ /* 0x000fc0000383ffff */
[----:B------:R-:W-:-:S00]  /*33a0*/  NOP ;  /* 0x0000000000007918 */ /* 0x000fc00000000000 */
        /* <DEDUP_REMOVED lines=13> */
.L_x_123:


//--------------------- .text._Z24cuda_col2im_kernel_floatPfiS_immmmmmmmmmi --------------------------
	.section	.text._Z24cuda_col2im_kernel_floatPfiS_immmmmmmmmmi,"ax",@progbits
	.align	128
        .global         _Z24cuda_col2im_kernel_floatPfiS_immmmmmmmmmi
        .type           _Z24cuda_col2im_kernel_floatPfiS_immmmmmmmmmi,@function
        .size           _Z24cuda_col2im_kernel_floatPfiS_immmmmmmmmmi,(.L_x_125 - _Z24cuda_col2im_kernel_floatPfiS_immmmmmmmmmi)
        .other          _Z24cuda_col2im_kernel_floatPfiS_immmmmmmmmmi,@"STO_CUDA_ENTRY STV_DEFAULT"
_Z24cuda_col2im_kernel_floatPfiS_immmmmmmmmmi:
.text._Z24cuda_col2im_kernel_floatPfiS_immmmmmmmmmi:
        /* <DEDUP_REMOVED lines=43> */
.L_x_34:
[----:B------:R-:W-:Y:S01]  /*02b0*/  IMAD.U32 R23, RZ, RZ, UR7 ;  /* 0x00000007ff177e24 */ /* 0x000fe2000f8e00ff */
[----:B------:R-:W-:Y:S01]  /*02c0*/  MOV R22, UR6 ;  /* 0x0000000600167c02 */ /* 0x000fe20008000f00 */
[----:B------:R-:W-:Y:S01]  /*02d0*/  IMAD.MOV.U32 R24, RZ, RZ, R4 ;  /* 0x000000ffff187224 */ /* 0x000fe200078e0004 */
[----:B------:R-:W-:Y:S01]  /*02e0*/  MOV R23, UR8 ;  /* 0x0000000800177c02 */ /* 0x000fe20008000f00 */
[----:B------:R-:W-:Y:S01]  /*02f0*/  IMAD.MOV.U32 R25, RZ, RZ, R5 ;  /* 0x000000ffff197224 */ /* 0x000fe200078e0005 */
[----:B------:R-:W-:-:S07]  /*0300*/  MOV R0, 0x320 ;  /* 0x0000032000007802 */ /* 0x000fce0000000f00 */
[----:B------:R-:W-:Y:S05]  /*0310*/  CALL.REL.NOINC `($__internal_2_$__cuda_sm20_div_u64) ;  /* 0x0000002800107944 */ /* 0x000fea0003c00000 */
[----:B------:R-:W-:Y:S02]  /*0320*/  IMAD.MOV.U32 R2, RZ, RZ, R20 ;  /* 0x000000ffff027224 */ /* 0x000fe400078e0014 */
[----:B------:R-:W-:-:S07]  /*0330*/  IMAD.MOV.U32 R3, RZ, RZ, R21 ;  /* 0x000000ffff037224 */ /* 0x000fce00078e0015 */
.L_x_35:
[----:B------:R-:W-:Y:S05]  /*0340*/  BSYNC.RECONVERGENT B0 ;  /* 0x0000000000007941 */ /* 0x000fea0003800200 */
.L_x_33:
        /* <DEDUP_REMOVED lines=10> */
[----:B------:R-:W-:Y:S01]  /*03f0*/  ISETP.NE.U32.AND P2, PT, RZ, UR6, PT ;  /* 0x00000006ff007c0c */ /* 0x000fe2000bf45070 */
[----:B------:R-:W-:-:S06]  /*0400*/  IMAD.MOV.U32 R11, RZ, RZ, RZ ;  /* 0x000000ffff0b7224 */ /* 0x000fcc00078e00ff */
[----:B0-----:R-:W0:Y:S02]  /*0410*/  MUFU.RCP R0, R0 ;  /* 0x0000000000007308 */ /* 0x001e240000001000 */
[----:B0-----:R-:W-:-:S06]  /*0420*/  VIADD R6, R0, 0xffffffe ;  /* 0x0ffffffe00067836 */ /* 0x001fcc0000000000 */
[----:B------:R0:W1:Y:S02]  /*0430*/  F2I.FTZ.U32.TRUNC.NTZ R7, R6 ;  /* 0x0000000600077305 */ /* 0x000064000021f000 */
[----:B0-----:R-:W-:Y:S01]  /*0440*/  IMAD.MOV.U32 R6, RZ, RZ, RZ ;  /* 0x000000ffff067224 */ /* 0x001fe200078e00ff */
[----:B-1----:R-:W-:-:S05]  /*0450*/  IADD3 R9, PT, PT, RZ, -R7, RZ ;  /* 0x80000007ff097210 */ /* 0x002fca0007ffe0ff */
[----:B------:R-:W-:-:S04]  /*0460*/  IMAD R9, R9, UR6, RZ ;  /* 0x0000000609097c24 */ /* 0x000fc8000f8e02ff */
[----:B------:R-:W-:-:S06]  /*0470*/  IMAD.HI.U32 R7, R7, R9, R6 ;  /* 0x0000000907077227 */ /* 0x000fcc00078e0006 */
[----:B------:R-:W-:-:S04]  /*0480*/  IMAD.HI.U32 R10, R7, R4, RZ ;  /* 0x00000004070a7227 */ /* 0x000fc800078e00ff */
[----:B------:R-:W-:-:S04]  /*0490*/  IMAD.MOV R7, RZ, RZ, -R10 ;  /* 0x000000ffff077224 */ /* 0x000fc800078e0a0a */
[----:B------:R-:W-:-:S05]  /*04a0*/  IMAD R7, R7, UR6, R4 ;  /* 0x0000000607077c24 */ /* 0x000fca000f8e0204 */
[----:B------:R-:W-:-:S13]  /*04b0*/  ISETP.GE.U32.AND P0, PT, R7, UR6, PT ;  /* 0x0000000607007c0c */ /* 0x000fda000bf06070 */
[----:B------:R-:W-:Y:S01]  /*04c0*/  @P0 VIADD R7, R7, -UR6 ;  /* 0x8000000607070c36 */ /* 0x000fe20008000000 */
[----:B------:R-:W-:-:S04]  /*04d0*/  @P0 IADD3 R10, PT, PT, R10, 0x1, RZ ;  /* 0x000000010a0a0810 */ /* 0x000fc80007ffe0ff */
[----:B------:R-:W-:-:S13]  /*04e0*/  ISETP.GE.U32.AND P1, PT, R7, UR6, PT ;  /* 0x0000000607007c0c */ /* 0x000fda000bf26070 */
[----:B------:R-:W-:Y:S01]  /*04f0*/  @P1 VIADD R10, R10, 0x1 ;  /* 0x000000010a0a1836 */ /* 0x000fe20000000000 */
[----:B------:R-:W-:Y:S01]  /*0500*/  @!P2 LOP3.LUT R10, RZ, UR6, RZ, 0x33, !PT ;  /* 0x00000006ff0aac12 */ /* 0x000fe2000f8e33ff */
[----:B------:R-:W-:Y:S06]  /*0510*/  BRA `(.L_x_38) ;  /* 0x0000000000247947 */ /* 0x000fec0003800000 */
.L_x_37:
[----:B------:R-:W-:Y:S01]  /*0520*/  MOV R23, UR7 ;  /* 0x0000000700177c02 */ /* 0x000fe20008000f00 */
[----:B------:R-:W-:Y:S01]  /*0530*/  IMAD.U32 R22, RZ, RZ, UR6 ;  /* 0x00000006ff167e24 */ /* 0x000fe2000f8e00ff */
[----:B------:R-:W-:Y:S01]  /*0540*/  MOV R0, 0x590 ;  /* 0x0000059000007802 */ /* 0x000fe20000000f00 */
[----:B------:R-:W-:Y:S02]  /*0550*/  IMAD.MOV.U32 R24, RZ, RZ, R4 ;  /* 0x000000ffff187224 */ /* 0x000fe400078e0004 */
[----:B------:R-:W-:Y:S02]  /*0560*/  IMAD.MOV.U32 R25, RZ, RZ, R5 ;  /* 0x000000ffff197224 */ /* 0x000fe400078e0005 */
[----:B------:R-:W-:-:S07]  /*0570*/  IMAD.U32 R23, RZ, RZ, UR8 ;  /* 0x00000008ff177e24 */ /* 0x000fce000f8e00ff */
[----:B------:R-:W-:Y:S05]  /*0580*/  CALL.REL.NOINC `($__internal_2_$__cuda_sm20_div_u64) ;  /* 0x0000002400747944 */ /* 0x000fea0003c00000 */
[----:B------:R-:W-:Y:S01]  /*0590*/  MOV R10, R20 ;  /* 0x00000014000a7202 */ /* 0x000fe20000000f00 */
[----:B------:R-:W-:-:S07]  /*05a0*/  IMAD.MOV.U32 R11, RZ, RZ, R21 ;  /* 0x000000ffff0b7224 */ /* 0x000fce00078e0015 */
.L_x_38:
[----:B------:R-:W-:Y:S05]  /*05b0*/  BSYNC.RECONVERGENT B0 ;  /* 0x0000000000007941 */ /* 0x000fea0003800200 */
.L_x_36:
        /* <DEDUP_REMOVED lines=20> */
[----:B------:R-:W-:-:S05]  /*0700*/  @P0 VIADD R10, R10, -UR9 ;  /* 0x800000090a0a0c36 */ /* 0x000fca0008000000 */
[----:B------:R-:W-:-:S13]  /*0710*/  ISETP.GE.U32.AND P0, PT, R10, UR9, PT ;  /* 0x000000090a007c0c */ /* 0x000fda000bf06070 */
[----:B------:R-:W-:Y:S01]  /*0720*/  @P0 VIADD R10, R10, -UR9 ;  /* 0x800000090a0a0c36 */ /* 0x000fe20008000000 */
[----:B------:R-:W-:-:S04]  /*0730*/  @!P1 LOP3.LUT R10, RZ, UR9, RZ, 0x33, !PT ;  /* 0x00000009ff0a9c12 */ /* 0x000fc8000f8e33ff */
[----:B------:R-:W-:Y:S01]  /*0740*/  MOV R6, R10 ;  /* 0x0000000a00067202 */ /* 0x000fe20000000f00 */
[----:B------:R-:W-:Y:S06]  /*0750*/  BRA `(.L_x_41) ;  /* 0x00000000001c7947 */ /* 0x000fec0003800000 */
.L_x_40:
[----:B------:R-:W0:Y:S01]  /*0760*/  LDCU.64 UR12, c[0x0][0x3a8] ;  /* 0x00007500ff0c77ac */ /* 0x000e220008000a00 */
[----:B------:R-:W-:Y:S01]  /*0770*/  MOV R12, 0x7b0 ;  /* 0x000007b0000c7802 */ /* 0x000fe20000000f00 */
[----:B0-----:R-:W-:Y:S02]  /*0780*/  IMAD.U32 R14, RZ, RZ, UR12 ;  /* 0x0000000cff0e7e24 */ /* 0x001fe4000f8e00ff */
[----:B------:R-:W-:-:S07]  /*0790*/  IMAD.U32 R9, RZ, RZ, UR13 ;  /* 0x0000000dff097e24 */ /* 0x000fce000f8e00ff */
[----:B------:R-:W-:Y:S05]  /*07a0*/  CALL.REL.NOINC `($__internal_3_$__cuda_sm20_rem_u64) ;  /* 0x0000002400fc7944 */ /* 0x000fea0003c00000 */
[----:B------:R-:W-:Y:S01]  /*07b0*/  MOV R6, R16 ;  /* 0x0000001000067202 */ /* 0x000fe20000000f00 */
[----:B------:R-:W-:-:S07]  /*07c0*/  IMAD.MOV.U32 R7, RZ, RZ, R17 ;  /* 0x000000ffff077224 */ /* 0x000fce00078e0011 */
.L_x_41:
[----:B------:R-:W-:Y:S05]  /*07d0*/  BSYNC.RECONVERGENT B0 ;  /* 0x0000000000007941 */ /* 0x000fea0003800200 */
.L_x_39:
[----:B------:R-:W0:Y:S01]  /*07e0*/  LDCU UR9, c[0x0][0x3cc] ;  /* 0x00007980ff0977ac */ /* 0x000e220008000800 */
[----:B------:R-:W-:Y:S01]  /*07f0*/  BSSY.RECONVERGENT B0, `(.L_x_42) ;  /* 0x000002c000007945 */ /* 0x000fe20003800200 */
[----:B0-----:R-:W-:-:S04]  /*0800*/  LOP3.LUT R0, R5, UR9, RZ, 0xfc, !PT ;  /* 0x0000000905007c12 */ /* 0x001fc8000f8efcff */
[----:B------:R-:W-:-:S13]  /*0810*/  ISETP.NE.U32.AND P0, PT, R0, RZ, PT ;  /* 0x000000ff0000720c */ /* 0x000fda0003f05070 */
[----:B------:R-:W-:Y:S05]  /*0820*/  @P0 BRA `(.L_x_43) ;  /* 0x0000000000600947 */ /* 0x000fea0003800000 */
[----:B------:R-:W0:Y:S01]  /*0830*/  LDCU UR9, c[0x0][0x3c8] ;  /* 0x00007900ff0977ac */ /* 0x000e220008000800 */
[----:B------:R-:W-:Y:S01]  /*0840*/  IMAD.MOV.U32 R11, RZ, RZ, RZ ;  /* 0x000000ffff0b7224 */ /* 0x000fe200078e00ff */
[----:B0-----:R-:W0:Y:S01]  /*0850*/  I2F.U32.RP R0, UR9 ;  /* 0x0000000900007d06 */ /* 0x001e220008209000 */
[----:B------:R-:W-:-:S07]  /*0860*/  ISETP.NE.U32.AND P2, PT, RZ, UR9, PT ;  /* 0x00000009ff007c0c */ /* 0x000fce000bf45070 */
[----:B0-----:R-:W0:Y:S02]  /*0870*/  MUFU.RCP R0, R0 ;  /* 0x0000000000007308 */ /* 0x001e240000001000 */
[----:B0-----:R-:W-:Y:S02]  /*0880*/  VIADD R8, R0, 0xffffffe ;  /* 0x0ffffffe00087836 */ /* 0x001fe40000000000 */
[----:B------:R-:W-:-:S04]  /*0890*/  IMAD.MOV.U32 R0, RZ, RZ, RZ ;  /* 0x000000ffff007224 */ /* 0x000fc800078e00ff */
        /* <DEDUP_REMOVED lines=17> */
.L_x_43:
[----:B------:R-:W0:Y:S01]  /*09b0*/  LDCU.64 UR12, c[0x0][0x3c8] ;  /* 0x00007900ff0c77ac */ /* 0x000e220008000a00 */
[----:B------:R-:W-:Y:S01]  /*09c0*/  MOV R24, R4 ;  /* 0x0000000400187202 */ /* 0x000fe20000000f00 */
[----:B------:R-:W-:Y:S01]  /*09d0*/  IMAD.MOV.U32 R25, RZ, RZ, R5 ;  /* 0x000000ffff197224 */ /* 0x000fe200078e0005 */
[----:B------:R-:W-:Y:S01]  /*09e0*/  MOV R0, 0xa20 ;  /* 0x00000a2000007802 */ /* 0x000fe20000000f00 */
[----:B0-----:R-:W-:Y:S02]  /*09f0*/  IMAD.U32 R22, RZ, RZ, UR12 ;  /* 0x0000000cff167e24 */ /* 0x001fe4000f8e00ff */
[----:B------:R-:W-:-:S07]  /*0a00*/  IMAD.U32 R23, RZ, RZ, UR13 ;  /* 0x0000000dff177e24 */ /* 0x000fce000f8e00ff */
[----:B------:R-:W-:Y:S05]  /*0a10*/  CALL.REL.NOINC `($__internal_2_$__cuda_sm20_div_u64) ;  /* 0x0000002000507944 */ /* 0x000fea0003c00000 */
[----:B------:R-:W0:Y:S01]  /*0a20*/  LDCU.64 UR12, c[0x0][0x3c8] ;  /* 0x00007900ff0c77ac */ /* 0x000e220008000a00 */
[----:B------:R-:W-:Y:S01]  /*0a30*/  IADD3 R11, P0, PT, RZ, -R20, RZ ;  /* 0x80000014ff0b7210 */ /* 0x000fe20007f1e0ff */
[----:B------:R-:W-:-:S03]  /*0a40*/  IMAD.MOV.U32 R10, RZ, RZ, R20 ;  /* 0x000000ffff0a7224 */ /* 0x000fc600078e0014 */
[----:B------:R-:W-:-:S05]  /*0a50*/  IADD3.X R0, PT, PT, RZ, ~R21, RZ, P0, !PT ;  /* 0x80000015ff007210 */ /* 0x000fca00007fe4ff */
[----:B0-----:R-:W-:Y:S02]  /*0a60*/  IMAD R0, R0, UR12, RZ ;  /* 0x0000000c00007c24 */ /* 0x001fe4000f8e02ff */
[----:B------:R-:W-:-:S04]  /*0a70*/  IMAD.WIDE.U32 R8, R11, UR12, R4 ;  /* 0x0000000c0b087c25 */ /* 0x000fc8000f8e0004 */
[----:B------:R-:W-:Y:S02]  /*0a80*/  IMAD R5, R11, UR13, R0 ;  /* 0x0000000d0b057c24 */ /* 0x000fe4000f8e0200 */
[----:B------:R-:W-:Y:S02]  /*0a90*/  IMAD.MOV.U32 R11, RZ, RZ, R21 ;  /* 0x000000ffff0b7224 */ /* 0x000fe400078e0015 */
[----:B------:R-:W-:-:S07]  /*0aa0*/  IMAD.IADD R0, R9, 0x1, R5 ;  /* 0x0000000109007824 */ /* 0x000fce00078e0205 */
.L_x_44:
[----:B------:R-:W-:Y:S05]  /*0ab0*/  BSYNC.RECONVERGENT B0 ;  /* 0x0000000000007941 */ /* 0x000fea0003800200 */
.L_x_42:
        /* <DEDUP_REMOVED lines=10> */
[----:B0-----:R-:W-:-:S06]  /*0b60*/  IADD3 R4, PT, PT, R9, 0xffffffe, RZ ;  /* 0x0ffffffe09047810 */ /* 0x001fcc0007ffe0ff */
        /* <DEDUP_REMOVED lines=9> */
[----:B------:R-:W-:-:S04]  /*0c00*/  @P0 IADD3 R16, PT, PT, R16, -UR9, RZ ;  /* 0x8000000910100c10 */ /* 0x000fc8000fffe0ff */
[----:B------:R-:W-:-:S13]  /*0c10*/  ISETP.GE.U32.AND P0, PT, R16, UR9, PT ;  /* 0x0000000910007c0c */ /* 0x000fda000bf06070 */
[----:B------:R-:W-:Y:S01]  /*0c20*/  @P0 VIADD R16, R16, -UR9 ;  /* 0x8000000910100c36 */ /* 0x000fe20008000000 */
[----:B------:R-:W-:Y:S01]  /*0c30*/  @!P1 LOP3.LUT R16, RZ, UR9, RZ, 0x33, !PT ;  /* 0x00000009ff109c12 */ /* 0x000fe2000f8e33ff */
[----:B------:R-:W-:Y:S06]  /*0c40*/  BRA `(.L_x_47) ;  /* 0x0000000000147947 */ /* 0x000fec0003800000 */
.L_x_46:
[----:B------:R-:W0:Y:S01]  /*0c50*/  LDCU.64 UR12, c[0x0][0x3c0] ;  /* 0x00007800ff0c77ac */ /* 0x000e220008000a00 */
[----:B------:R-:W-:Y:S01]  /*0c60*/  MOV R12, 0xca0 ;  /* 0x00000ca0000c7802 */ /* 0x000fe20000000f00 */
[----:B0-----:R-:W-:Y:S01]  /*0c70*/  IMAD.U32 R14, RZ, RZ, UR12 ;  /* 0x0000000cff0e7e24 */ /* 0x001fe2000f8e00ff */
[----:B------:R-:W-:-:S07]  /*0c80*/  MOV R9, UR13 ;  /* 0x0000000d00097c02 */ /* 0x000fce0008000f00 */
[----:B------:R-:W-:Y:S05]  /*0c90*/  CALL.REL.NOINC `($__internal_3_$__cuda_sm20_rem_u64) ;  /* 0x0000002000c07944 */ /* 0x000fea0003c00000 */
.L_x_47:
[----:B------:R-:W-:Y:S05]  /*0ca0*/  BSYNC.RECONVERGENT B0 ;  /* 0x0000000000007941 */ /* 0x000fea0003800200 */
.L_x_45:
        /* <DEDUP_REMOVED lines=54> */
[----:B------:R-:W-:Y:S01]  /*1010*/  ISETP.GE.U32.AND P1, PT, R13, UR16, PT ;  /* 0x000000100d007c0c */ /* 0x000fe2000bf26070 */
[----:B------:R-:W-:-:S12]  /*1020*/  IMAD.MOV.U32 R13, RZ, RZ, RZ ;  /* 0x000000ffff0d7224 */ /* 0x000fd800078e00ff */
[----:B------:R-:W-:Y:S01]  /*1030*/  @P1 VIADD R12, R12, 0x1 ;  /* 0x000000010c0c1836 */ /* 0x000fe20000000000 */
[----:B------:R-:W-:Y:S01]  /*1040*/  @!P2 LOP3.LUT R12, RZ, UR16, RZ, 0x33, !PT ;  /* 0x00000010ff0cac12 */ /* 0x000fe2000f8e33ff */
[----:B------:R-:W-:Y:S06]  /*1050*/  BRA `(.L_x_50) ;  /* 0x0000000000247947 */ /* 0x000fec0003800000 */
.L_x_49:
[----:B------:R-:W0:Y:S01]  /*1060*/  LDCU.64 UR4, c[0x0][0x3e0] ;  /* 0x00007c00ff0477ac */ /* 0x000e220008000a00 */
[----:B------:R-:W-:Y:S01]  /*1070*/  IMAD.MOV.U32 R24, RZ, RZ, R16 ;  /* 0x000000ffff187224 */ /* 0x000fe200078e0010 */
[----:B------:R-:W-:Y:S01]  /*1080*/  MOV R0, 0x10d0 ;  /* 0x000010d000007802 */ /* 0x000fe20000000f00 */
[----:B------:R-:W-:Y:S01]  /*1090*/  IMAD.MOV.U32 R25, RZ, RZ, R19 ;  /* 0x000000ffff197224 */ /* 0x000fe200078e0013 */
[----:B0-----:R-:W-:Y:S01]  /*10a0*/  MOV R22, UR4 ;  /* 0x0000000400167c02 */ /* 0x001fe20008000f00 */
[----:B------:R-:W-:-:S07]  /*10b0*/  IMAD.U32 R23, RZ, RZ, UR5 ;  /* 0x00000005ff177e24 */ /* 0x000fce000f8e00ff */
[----:B------:R-:W-:Y:S05]  /*10c0*/  CALL.REL.NOINC `($__internal_2_$__cuda_sm20_div_u64) ;  /* 0x0000001800a47944 */ /* 0x000fea0003c00000 */
[----:B------:R-:W-:Y:S01]  /*10d0*/  IMAD.MOV.U32 R12, RZ, RZ, R20 ;  /* 0x000000ffff0c7224 */ /* 0x000fe200078e0014 */
[----:B------:R-:W-:-:S07]  /*10e0*/  MOV R13, R21 ;  /* 0x00000015000d7202 */ /* 0x000fce0000000f00 */
.L_x_50:
[----:B------:R-:W-:Y:S05]  /*10f0*/  BSYNC.RECONVERGENT B0 ;  /* 0x0000000000007941 */ /* 0x000fea0003800200 */
.L_x_48:
        /* <DEDUP_REMOVED lines=22> */
[----:B------:R-:W-:-:S12]  /*1260*/  HFMA2 R15, -RZ, RZ, 0, 0 ;  /* 0x00000000ff0f7431 */ /* 0x000fd800000001ff */
[----:B------:R-:W-:Y:S01]  /*1270*/  @P1 VIADD R14, R14, 0x1 ;  /* 0x000000010e0e1836 */ /* 0x000fe20000000000 */
[----:B------:R-:W-:Y:S01]  /*1280*/  @!P2 LOP3.LUT R14, RZ, UR4, RZ, 0x33, !PT ;  /* 0x00000004ff0eac12 */ /* 0x000fe2000f8e33ff */
[----:B------:R-:W-:Y:S06]  /*1290*/  BRA `(.L_x_53) ;  /* 0x0000000000247947 */ /* 0x000fec0003800000 */
.L_x_52:
[----:B------:R-:W0:Y:S01]  /*12a0*/  LDCU.64 UR4, c[0x0][0x3e8] ;  /* 0x00007d00ff0477ac */ /* 0x000e220008000a00 */
[----:B------:R-:W-:Y:S01]  /*12b0*/  IMAD.MOV.U32 R24, RZ, RZ, R8 ;  /* 0x000000ffff187224 */ /* 0x000fe200078e0008 */
[----:B------:R-:W-:Y:S02]  /*12c0*/  MOV R25, R3 ;  /* 0x0000000300197202 */ /* 0x000fe40000000f00 */
[----:B------:R-:W-:Y:S01]  /*12d0*/  MOV R0, 0x1310 ;  /* 0x0000131000007802 */ /* 0x000fe20000000f00 */
[----:B0-----:R-:W-:Y:S02]  /*12e0*/  IMAD.U32 R22, RZ, RZ, UR4 ;  /* 0x00000004ff167e24 */ /* 0x001fe4000f8e00ff */
[----:B------:R-:W-:-:S07]  /*12f0*/  IMAD.U32 R23, RZ, RZ, UR5 ;  /* 0x00000005ff177e24 */ /* 0x000fce000f8e00ff */
[----:B------:R-:W-:Y:S05]  /*1300*/  CALL.REL.NOINC `($__internal_2_$__cuda_sm20_div_u64) ;  /* 0x0000001800147944 */ /* 0x000fea0003c00000 */
[----:B------:R-:W-:Y:S02]  /*1310*/  IMAD.MOV.U32 R14, RZ, RZ, R20 ;  /* 0x000000ffff0e7224 */ /* 0x000fe400078e0014 */
[----:B------:R-:W-:-:S07]  /*1320*/  IMAD.MOV.U32 R15, RZ, RZ, R21 ;  /* 0x000000ffff0f7224 */ /* 0x000fce00078e0015 */
.L_x_53:
[----:B------:R-:W-:Y:S05]  /*1330*/  BSYNC.RECONVERGENT B0 ;  /* 0x0000000000007941 */ /* 0x000fea0003800200 */
.L_x_51:
        /* <DEDUP_REMOVED lines=11> */
[----:B--2---:R-:W-:-:S03]  /*13f0*/  USHF.R.S32.HI UR12, URZ, 0x1f, UR12 ;  /* 0x0000001fff0c7899 */ /* 0x004fc6000801140c */
[----:B---3--:R-:W-:-:S09]  /*1400*/  IADD3 R0, PT, PT, R17, R5, RZ ;  /* 0x0000000511007210 */ /* 0x008fd20007ffe0ff */
.L_x_64:
[----:B0-----:R-:W0:Y:S01]  /*1410*/  LDCU.64 UR14, c[0x0][0x3d0] ;  /* 0x00007a00ff0e77ac */ /* 0x001e220008000a00 */
[----:B-1----:R-:W1:Y:S01]  /*1420*/  LDC.64 R20, c[0x0][0x3c0] ;  /* 0x0000f000ff147b82 */ /* 0x002e620000000a00 */
[----:B------:R-:W-:Y:S01]  /*1430*/  IMAD.MOV.U32 R18, RZ, RZ, R10 ;  /* 0x000000ffff127224 */ /* 0x000fe200078e000a */
[----:B------:R-:W-:Y:S01]  /*1440*/  MOV R22, R12 ;  /* 0x0000000c00167202 */ /* 0x000fe20000000f00 */
[----:B------:R-:W0:Y:S01]  /*1450*/  LDCU.64 UR16, c[0x0][0x3c0] ;  /* 0x00007800ff1077ac */ /* 0x000e220008000a00 */
[----:B------:R-:W-:Y:S01]  /*1460*/  IMAD.MOV.U32 R23, RZ, RZ, R13 ;  /* 0x000000ffff177224 */ /* 0x000fe200078e000d */
        /* <DEDUP_REMOVED lines=14> */
[----:B------:R-:W-:-:S04]  /*1550*/  IMAD.WIDE.U32 R18, R20, UR4, R18 ;  /* 0x0000000414127c25 */ /* 0x000fc8000f8e0012 */
[----:B------:R-:W-:Y:S01]  /*1560*/  IMAD.IADD R2, R19, 0x1, R21 ;  /* 0x0000000113027824 */ /* 0x000fe200078e0215 */
[----:B------:R-:W-:Y:S01]  /*1570*/  IADD3 R21, P0, PT, R16, UR4, RZ ;  /* 0x0000000410157c10 */ /* 0x000fe2000ff1e0ff */
[----:B------:R-:W-:Y:S01]  /*1580*/  IMAD.WIDE.U32 R22, R18, UR22, R22 ;  /* 0x0000001612167c25 */ /* 0x000fe2000f8e0016 */
[----:B------:R-:W-:Y:S02]  /*1590*/  UIADD3 UR4, UP2, UPT, UR4, 0x1, URZ ;  /* 0x0000000104047890 */ /* 0x000fe4000ff5e0ff */
[----:B------:R-:W-:Y:S01]  /*15a0*/  IADD3.X R19, PT, PT, R0, UR5, RZ, P0, !PT ;  /* 0x0000000500137c10 */ /* 0x000fe200087fe4ff */
[----:B------:R-:W-:Y:S01]  /*15b0*/  IMAD R25, R2, UR22, RZ ;  /* 0x0000001602197c24 */ /* 0x000fe2000f8e02ff */
[----:B------:R-:W-:Y:S01]  /*15c0*/  UISETP.GE.U32.AND UP0, UPT, UR4, UR20, UPT ;  /* 0x000000140400728c */ /* 0x000fe2000bf06070 */
[----:B------:R-:W-:Y:S01]  /*15d0*/  IMAD.MOV.U32 R2, RZ, RZ, R8 ;  /* 0x000000ffff027224 */ /* 0x000fe200078e0008 */
[----:B------:R-:W-:Y:S01]  /*15e0*/  UIADD3.X UR5, UPT, UPT, URZ, UR5, URZ, UP2, !UPT ;  /* 0x00000005ff057290 */ /* 0x000fe200097fe4ff */
[----:B------:R-:W-:-:S02]  /*15f0*/  IMAD R25, R18, UR23, R25 ;  /* 0x0000001712197c24 */ /* 0x000fc4000f8e0219 */
[----:B0-----:R-:W-:Y:S01]  /*1600*/  IMAD R20, R19, UR10, RZ ;  /* 0x0000000a13147c24 */ /* 0x001fe2000f8e02ff */
[----:B------:R-:W-:Y:S01]  /*1610*/  UISETP.GE.U32.AND.EX UP0, UPT, UR5, UR21, UPT, UP0 ;  /* 0x000000150500728c */ /* 0x000fe2000bf06100 */
[----:B------:R-:W-:Y:S02]  /*1620*/  IMAD.IADD R23, R23, 0x1, R25 ;  /* 0x0000000117177824 */ /* 0x000fe400078e0219 */
[C---:B----4-:R-:W-:Y:S01]  /*1630*/  IMAD R27, R21.reuse, UR11, R20 ;  /* 0x0000000b151b7c24 */ /* 0x050fe2000f8e0214 */
[----:B------:R-:W-:Y:S01]  /*1640*/  MOV R20, R14 ;  /* 0x0000000e00147202 */ /* 0x000fe20000000f00 */
[----:B------:R-:W-:-:S04]  /*1650*/  IMAD.WIDE.U32 R18, R21, UR10, R2 ;  /* 0x0000000a15127c25 */ /* 0x000fc8000f8e0002 */
[----:B------:R-:W-:Y:S02]  /*1660*/  IMAD.MOV.U32 R21, RZ, RZ, R15 ;  /* 0x000000ffff157224 */ /* 0x000fe400078e000f */
[-C--:B-1----:R-:W-:Y:S02]  /*1670*/  IMAD R23, R23, R4.reuse, RZ ;  /* 0x0000000417177224 */ /* 0x082fe400078e02ff */
[----:B------:R-:W-:Y:S01]  /*1680*/  IMAD.WIDE.U32 R20, R22, R4, R20 ;  /* 0x0000000416147225 */ /* 0x000fe200078e0014 */
[----:B------:R-:W-:-:S03]  /*1690*/  IADD3 R4, PT, PT, R19, R27, RZ ;  /* 0x0000001b13047210 */ /* 0x000fc60007ffe0ff */
[----:B------:R-:W-:Y:S02]  /*16a0*/  IMAD R5, R22, R5, R23 ;  /* 0x0000000516057224 */ /* 0x000fe400078e0217 */
[----:B------:R-:W-:Y:S02]  /*16b0*/  IMAD.MOV.U32 R2, RZ, RZ, RZ ;  /* 0x000000ffff027224 */ /* 0x000fe400078e00ff */
[----:B------:R-:W-:Y:S02]  /*16c0*/  IMAD.MOV.U32 R25, RZ, RZ, RZ ;  /* 0x000000ffff197224 */ /* 0x000fe400078e00ff */
[----:B------:R-:W-:Y:S01]  /*16d0*/  IMAD.IADD R5, R21, 0x1, R5 ;  /* 0x0000000115057824 */ /* 0x000fe200078e0205 */
        /* <DEDUP_REMOVED lines=8> */
.L_x_55:
[----:B------:R-:W-:Y:S01]  /*1760*/  IADD3 R2, P1, PT, R25, R18, RZ ;  /* 0x0000001219027210 */ /* 0x000fe20007f3e0ff */
[----:B------:R-:W-:Y:S01]  /*1770*/  IMAD R22, R23, UR6, RZ ;  /* 0x0000000617167c24 */ /* 0x000fe2000f8e02ff */
[----:B------:R-:W-:Y:S01]  /*1780*/  MOV R26, R20 ;  /* 0x00000014001a7202 */ /* 0x000fe20000000f00 */
[----:B----4-:R-:W-:Y:S01]  /*1790*/  IMAD.MOV.U32 R27, RZ, RZ, R5 ;  /* 0x000000ffff1b7224 */ /* 0x010fe200078e0005 */
[----:B-1----:R-:W-:Y:S01]  /*17a0*/  ISETP.GE.U32.AND P0, PT, R2, UR13, PT ;  /* 0x0000000d02007c0c */ /* 0x002fe2000bf06070 */
[C---:B------:R-:W-:Y:S02]  /*17b0*/  IMAD R29, R25.reuse, UR8, R22 ;  /* 0x00000008191d7c24 */ /* 0x040fe4000f8e0216 */
[----:B------:R-:W-:-:S04]  /*17c0*/  IMAD.WIDE.U32 R26, R25, UR6, R26 ;  /* 0x00000006191a7c25 */ /* 0x000fc8000f8e001a */
[----:B------:R-:W-:Y:S01]  /*17d0*/  IMAD.X R33, R23, 0x1, R4, P1 ;  /* 0x0000000117217824 */ /* 0x000fe200008e0604 */
[----:B--2---:R-:W-:Y:S01]  /*17e0*/  ISETP.GE.U32.AND P1, PT, R26, UR16, PT ;  /* 0x000000101a007c0c */ /* 0x004fe2000bf26070 */
[----:B------:R-:W-:-:S03]  /*17f0*/  IMAD.IADD R32, R27, 0x1, R29 ;  /* 0x000000011b207824 */ /* 0x000fc600078e021d */
[----:B------:R-:W-:-:S04]  /*1800*/  ISETP.GE.U32.AND.EX P0, PT, R33, UR12, PT, P0 ;  /* 0x0000000c21007c0c */ /* 0x000fc8000bf06100 */
[----:B------:R-:W-:Y:S02]  /*1810*/  ISETP.GE.U32.OR.EX P0, PT, R32, UR9, P0, P1 ;  /* 0x0000000920007c0c */ /* 0x000fe40008706510 */
[----:B---3--:R-:W-:-:S04]  /*1820*/  LEA R30, P1, R2, UR14, 0x2 ;  /* 0x0000000e021e7c11 */ /* 0x008fc8000f8210ff */
[----:B------:R-:W-:-:S07]  /*1830*/  LEA.HI.X R31, R2, UR15, R33, 0x2, P1 ;  /* 0x0000000f021f7c11 */ /* 0x000fce00088f1421 */
[----:B------:R-:W1:Y:S01]  /*1840*/  @!P0 LDC.64 R28, c[0x0][0x380] ;  /* 0x0000e000ff1c8b82 */ /* 0x000e620000000a00 */
[----:B------:R-:W2:Y:S01]  /*1850*/  @!P0 LDG.E R22, desc[UR18][R30.64] ;  /* 0x000000121e168981 */ /* 0x000ea2000c1e1900 */
[----:B-1----:R-:W-:-:S04]  /*1860*/  @!P0 LEA R28, P2, R26, R28, 0x2 ;  /* 0x0000001c1a1c8211 */ /* 0x002fc800078410ff */
[----:B------:R-:W-:-:S06]  /*1870*/  @!P0 LEA.HI.X R29, R26, R29, R32, 0x2, P2 ;  /* 0x0000001d1a1d8211 */ /* 0x000fcc00010f1420 */
[----:B------:R1:W2:Y:S01]  /*1880*/  @!P0 LDG.E R29, desc[UR18][R28.64] ;  /* 0x000000121c1d8981 */ /* 0x0002a2000c1e1900 */
[----:B------:R-:W-:Y:S02]  /*1890*/  IADD3 R27, P3, PT, R2, 0x1, RZ ;  /* 0x00000001021b7810 */ /* 0x000fe40007f7e0ff */
[----:B------:R-:W-:Y:S02]  /*18a0*/  IADD3 R24, P2, PT, R26, UR6, RZ ;  /* 0x000000061a187c10 */ /* 0x000fe4000ff5e0ff */
[----:B------:R-:W-:Y:S02]  /*18b0*/  ISETP.GE.U32.AND P1, PT, R27, UR13, PT ;  /* 0x0000000d1b007c0c */ /* 0x000fe4000bf26070 */
[----:B------:R-:W-:Y:S02]  /*18c0*/  IADD3.X R26, PT, PT, RZ, R33, RZ, P3, !PT ;  /* 0x00000021ff1a7210 */ /* 0x000fe40001ffe4ff */
[----:B------:R-:W-:Y:S02]  /*18d0*/  IADD3.X R32, PT, PT, R32, UR8, RZ, P2, !PT ;  /* 0x0000000820207c10 */ /* 0x000fe400097fe4ff */
[----:B------:R-:W-:-:S02]  /*18e0*/  ISETP.GE.U32.AND.EX P1, PT, R26, UR12, PT, P1 ;  /* 0x0000000c1a007c0c */ /* 0x000fc4000bf26110 */
[----:B------:R-:W-:-:S04]  /*18f0*/  ISETP.GE.U32.AND P2, PT, R24, UR16, PT ;  /* 0x0000001018007c0c */ /* 0x000fc8000bf46070 */
[----:B------:R-:W-:-:S13]  /*1900*/  ISETP.GE.U32.OR.EX P1, PT, R32, UR9, P1, P2 ;  /* 0x0000000920007c0c */ /* 0x000fda0008f26520 */
[----:B------:R-:W1:Y:S02]  /*1910*/  @!P1 LDC.64 R26, c[0x0][0x380] ;  /* 0x0000e000ff1a9b82 */ /* 0x000e640000000a00 */
[----:B-1----:R-:W-:Y:S01]  /*1920*/  @!P1 LEA R28, P2, R24, R26, 0x2 ;  /* 0x0000001a181c9211 */ /* 0x002fe200078410ff */
[----:B--2---:R-:W-:-:S03]  /*1930*/  @!P0 FADD R35, R29, R22 ;  /* 0x000000161d238221 */ /* 0x004fc60000000000 */
[----:B------:R-:W-:Y:S01]  /*1940*/  @!P1 LEA.HI.X R29, R24, R27, R32, 0x2, P2 ;  /* 0x0000001b181d9211 */ /* 0x000fe200010f1420 */
[----:B------:R-:W2:Y:S04]  /*1950*/  @!P1 LDG.E R22, desc[UR18][R30.64+0x4] ;  /* 0x000004121e169981 */ /* 0x000ea8000c1e1900 */
[----:B------:R1:W-:Y:S04]  /*1960*/  @!P0 STG.E desc[UR18][R30.64], R35 ;  /* 0x000000231e008986 */ /* 0x0003e8000c101912 */
[----:B------:R-:W2:Y:S01]  /*1970*/  @!P1 LDG.E R29, desc[UR18][R28.64] ;  /* 0x000000121c1d9981 */ /* 0x000ea2000c1e1900 */
[----:B------:R-:W-:-:S04]  /*1980*/  IADD3 R26, P2, PT, R2, 0x2, RZ ;  /* 0x00000002021a7810 */ /* 0x000fc80007f5e0ff */
[----:B------:R-:W-:Y:S01]  /*1990*/  ISETP.GE.U32.AND P0, PT, R26, UR13, PT ;  /* 0x0000000d1a007c0c */ /* 0x000fe2000bf06070 */
[----:B------:R-:W-:Y:S01]  /*19a0*/  IMAD.X R26, RZ, RZ, R33, P2 ;  /* 0x000000ffff1a7224 */ /* 0x000fe200010e0621 */
[----:B------:R-:W-:-:S04]  /*19b0*/  IADD3 R24, P2, PT, R24, UR6, RZ ;  /* 0x0000000618187c10 */ /* 0x000fc8000ff5e0ff */
[----:B------:R-:W-:Y:S02]  /*19c0*/  IADD3.X R32, PT, PT, R32, UR8, RZ, P2, !PT ;  /* 0x0000000820207c10 */ /* 0x000fe400097fe4ff */
[----:B------:R-:W-:Y:S02]  /*19d0*/  ISETP.GE.U32.AND.EX P0, PT, R26, UR12, PT, P0 ;  /* 0x0000000c1a007c0c */ /* 0x000fe4000bf06100 */
[----:B------:R-:W-:-:S04]  /*19e0*/  ISETP.GE.U32.AND P2, PT, R24, UR16, PT ;  /* 0x0000001018007c0c */ /* 0x000fc8000bf46070 */
[----:B------:R-:W-:-:S13]  /*19f0*/  ISETP.GE.U32.OR.EX P0, PT, R32, UR9, P0, P2 ;  /* 0x0000000920007c0c */ /* 0x000fda0008706520 */
[----:B------:R-:W3:Y:S02]  /*1a00*/  @!P0 LDC.64 R26, c[0x0][0x380] ;  /* 0x0000e000ff1a8b82 */ /* 0x000ee40000000a00 */
[----:B---3--:R-:W-:-:S04]  /*1a10*/  @!P0 LEA R34, P2, R24, R26, 0x2 ;  /* 0x0000001a18228211 */ /* 0x008fc800078410ff */
[----:B-1----:R-:W-:Y:S01]  /*1a20*/  @!P0 LEA.HI.X R35, R24, R27, R32, 0x2, P2 ;  /* 0x0000001b18238211 */ /* 0x002fe200010f1420 */
[----:B--2---:R-:W-:Y:S02]  /*1a30*/  @!P1 FADD R29, R29, R22 ;  /* 0x000000161d1d9221 */ /* 0x004fe40000000000 */
        /* <DEDUP_REMOVED lines=34> */
[----:B------:R-:W-:Y:S02]  /*1c60*/  ISETP.GE.U32.AND P1, PT, R26, UR13, PT ;  /* 0x0000000d1a007c0c */ /* 0x000fe4000bf26070 */
[----:B------:R-:W-:Y:S02]  /*1c70*/  IADD3.X R26, PT, PT, RZ, R33, RZ, P2, !PT ;  /* 0x00000021ff1a7210 */ /* 0x000fe400017fe4ff */
[----:B------:R-:W-:Y:S02]  /*1c80*/  IADD3 R24, P2, PT, R24, UR6, RZ ;  /* 0x0000000618187c10 */ /* 0x000fe4000ff5e0ff */
[----:B------:R-:W-:Y:S02]  /*1c90*/  ISETP.GE.U32.AND.EX P1, PT, R26, UR12, PT, P1 ;  /* 0x0000000c1a007c0c */ /* 0x000fe4000bf26110 */
[----:B------:R-:W-:Y:S02]  /*1ca0*/  IADD3.X R32, PT, PT, R32, UR8, RZ, P2, !PT ;  /* 0x0000000820207c10 */ /* 0x000fe400097fe4ff */
[----:B------:R-:W-:-:S04]  /*1cb0*/  ISETP.GE.U32.AND P2, PT, R24, UR16, PT ;  /* 0x0000001018007c0c */ /* 0x000fc8000bf46070 */
[----:B------:R-:W-:-:S13]  /*1cc0*/  ISETP.GE.U32.OR.EX P1, PT, R32, UR9, P1, P2 ;  /* 0x0000000920007c0c */ /* 0x000fda0008f26520 */
[----:B------:R-:W3:Y:S02]  /*1cd0*/  @!P1 LDC.64 R26, c[0x0][0x380] ;  /* 0x0000e000ff1a9b82 */ /* 0x000ee40000000a00 */
[----:B---3--:R-:W-:-:S04]  /*1ce0*/  @!P1 LEA R28, P2, R24, R26, 0x2 ;  /* 0x0000001a181c9211 */ /* 0x008fc800078410ff */
[----:B-1----:R-:W-:Y:S01]  /*1cf0*/  @!P1 LEA.HI.X R29, R24, R27, R32, 0x2, P2 ;  /* 0x0000001b181d9211 */ /* 0x002fe200010f1420 */
[----:B--2---:R-:W-:Y:S02]  /*1d00*/  @!P0 FADD R35, R35, R22 ;  /* 0x0000001623238221 */ /* 0x004fe40000000000 */
[----:B------:R-:W2:Y:S04]  /*1d10*/  @!P1 LDG.E R22, desc[UR18][R30.64+0x14] ;  /* 0x000014121e169981 */ /* 0x000ea8000c1e1900 */
[----:B------:R-:W-:Y:S04]  /*1d20*/  @!P0 STG.E desc[UR18][R30.64+0x10], R35 ;  /* 0x000010231e008986 */ /* 0x000fe8000c101912 */
        /* <DEDUP_REMOVED lines=9> */
[----:B------:R-:W1:Y:S02]  /*1dc0*/  @!P0 LDC.64 R26, c[0x0][0x380] ;  /* 0x0000e000ff1a8b82 */ /* 0x000e640000000a00 */
[----:B-1----:R-:W-:-:S04]  /*1dd0*/  @!P0 LEA R26, P2, R24, R26, 0x2 ;  /* 0x0000001a181a8211 */ /* 0x002fc800078410ff */
[----:B------:R-:W-:Y:S01]  /*1de0*/  @!P0 LEA.HI.X R27, R24, R27, R32, 0x2, P2 ;  /* 0x0000001b181b8211 */ /* 0x000fe200010f1420 */
[----:B--2---:R-:W-:Y:S02]  /*1df0*/  @!P1 FADD R29, R29, R22 ;  /* 0x000000161d1d9221 */ /* 0x004fe40000000000 */
[----:B------:R-:W2:Y:S04]  /*1e00*/  @!P0 LDG.E R22, desc[UR18][R30.64+0x18] ;  /* 0x000018121e168981 */ /* 0x000ea8000c1e1900 */
[----:B------:R1:W-:Y:S04]  /*1e10*/  @!P1 STG.E desc[UR18][R30.64+0x14], R29 ;  /* 0x0000141d1e009986 */ /* 0x0003e8000c101912 */
[----:B------:R-:W2:Y:S01]  /*1e20*/  @!P0 LDG.E R27, desc[UR18][R26.64] ;  /* 0x000000121a1b8981 */ /* 0x000ea2000c1e1900 */
        /* <DEDUP_REMOVED lines=8> */
[----:B-1----:R-:W1:Y:S01]  /*1eb0*/  @!P1 LDC.64 R28, c[0x0][0x380] ;  /* 0x0000e000ff1c9b82 */ /* 0x002e620000000a00 */
[----:B------:R-:W3:Y:S01]  /*1ec0*/  @!P1 LDG.E R33, desc[UR18][R30.64+0x1c] ;  /* 0x00001c121e219981 */ /* 0x000ee2000c1e1900 */
[----:B-1----:R-:W-:-:S04]  /*1ed0*/  @!P1 LEA R28, P2, R24, R28, 0x2 ;  /* 0x0000001c181c9211 */ /* 0x002fc800078410ff */
[----:B------:R-:W-:Y:S01]  /*1ee0*/  @!P1 LEA.HI.X R29, R24, R29, R32, 0x2, P2 ;  /* 0x0000001d181d9211 */ /* 0x000fe200010f1420 */
[----:B--2---:R-:W-:-:S05]  /*1ef0*/  @!P0 FADD R27, R27, R22 ;  /* 0x000000161b1b8221 */ /* 0x004fca0000000000 */
[----:B------:R4:W-:Y:S04]  /*1f00*/  @!P0 STG.E desc[UR18][R30.64+0x18], R27 ;  /* 0x0000181b1e008986 */ /* 0x0009e8000c101912 */
[----:B------:R-:W3:Y:S01]  /*1f10*/  @!P1 LDG.E R28, desc[UR18][R28.64] ;  /* 0x000000121c1c9981 */ /* 0x000ee2000c1e1900 */
[----:B------:R-:W-:-:S04]  /*1f20*/  UIADD3 UR10, UP1, UPT, UR10, -0x8, URZ ;  /* 0xfffffff80a0a7890 */ /* 0x000fc8000ff3e0ff */
[----:B0-----:R-:W-:Y:S02]  /*1f30*/  UIADD3.X UR11, UPT, UPT, UR11, -0x1, URZ, UP1, !UPT ;  /* 0xffffffff0b0b7890 */ /* 0x001fe40008ffe4ff */
[----:B------:R-:W-:-:S04]  /*1f40*/  UISETP.NE.U32.AND UP1, UPT, UR10, URZ, UPT ;  /* 0x000000ff0a00728c */ /* 0x000fc8000bf25070 */
[----:B------:R-:W-:Y:S01]  /*1f50*/  UISETP.NE.AND.EX UP1, UPT, UR11, URZ, UPT, UP1 ;  /* 0x000000ff0b00728c */ /* 0x000fe2000bf25310 */
[----:B------:R-:W-:-:S05]  /*1f60*/  IADD3 R25, P0, PT, R25, 0x8, RZ ;  /* 0x0000000819197810 */ /* 0x000fca0007f1e0ff */
[----:B------:R-:W-:Y:S02]  /*1f70*/  IMAD.X R23, RZ, RZ, R23, P0 ;  /* 0x000000ffff177224 */ /* 0x000fe400000e0617 */
[----:B---3--:R-:W-:-:S05]  /*1f80*/  @!P1 FADD R33, R28, R33 ;  /* 0x000000211c219221 */ /* 0x008fca0000000000 */
[----:B------:R4:W-:Y:S01]  /*1f90*/  @!P1 STG.E desc[UR18][R30.64+0x1c], R33 ;  /* 0x00001c211e009986 */ /* 0x0009e2000c101912 */
[----:B------:R-:W-:Y:S05]  /*1fa0*/  BRA.U UP1, `(.L_x_55) ;  /* 0xfffffff501ec7547 */ /* 0x000fea000b83ffff */
[----:B------:R-:W0:Y:S08]  /*1fb0*/  LDC R2, c[0x0][0x3d8] ;  /* 0x0000f600ff027b82 */ /* 0x000e300000000800 */
[----:B------:R-:W1:Y:S01]  /*1fc0*/  LDC R25, c[0x0][0x3dc] ;  /* 0x0000f700ff197b82 */ /* 0x000e620000000800 */
[----:B0-----:R-:W-:-:S07]  /*1fd0*/  LOP3.LUT R2, R2, 0xfffffff8, RZ, 0xc0, !PT ;  /* 0xfffffff802027812 */ /* 0x001fce00078ec0ff */
.L_x_54:
        /* <DEDUP_REMOVED lines=11> */
[C---:B-1--4-:R-:W-:Y:S01]  /*2090*/  IMAD R27, R25.reuse, UR6, RZ ;  /* 0x00000006191b7c24 */ /* 0x052fe2000f8e02ff */
[C---:B------:R-:W-:Y:S01]  /*20a0*/  IADD3 R30, P0, PT, R2.reuse, R18, RZ ;  /* 0x00000012021e7210 */ /* 0x040fe20007f1e0ff */
[----:B------:R-:W-:Y:S01]  /*20b0*/  IMAD.MOV.U32 R23, RZ, RZ, R5 ;  /* 0x000000ffff177224 */ /* 0x000fe200078e0005 */
[----:B------:R-:W1:Y:S01]  /*20c0*/  LDCU UR13, c[0x0][0x388] ;  /* 0x00007100ff0d77ac */ /* 0x000e620008000800 */
[----:B------:R-:W-:Y:S01]  /*20d0*/  MOV R22, R20 ;  /* 0x0000001400167202 */ /* 0x000fe20000000f00 */
[C---:B------:R-:W-:Y:S02]  /*20e0*/  IMAD R29, R2.reuse, UR8, R27 ;  /* 0x00000008021d7c24 */ /* 0x040fe4000f8e021b */
        /* <DEDUP_REMOVED lines=12> */
[----:B------:R-:W-:Y:S02]  /*21b0*/  @!P0 LEA.HI.X R25, R30, R29, R31, 0x2, P2 ;  /* 0x0000001d1e198211 */ /* 0x000fe400010f141f */
[----:B------:R-:W2:Y:S04]  /*21c0*/  @!P0 LDG.E R30, desc[UR18][R34.64] ;  /* 0x00000012221e8981 */ /* 0x000ea8000c1e1900 */
[----:B------:R-:W2:Y:S01]  /*21d0*/  @!P0 LDG.E R31, desc[UR18][R24.64] ;  /* 0x00000012181f8981 */ /* 0x000ea2000c1e1900 */
        /* <DEDUP_REMOVED lines=9> */
[----:B------:R-:W0:Y:S02]  /*2270*/  @!P1 LDC.64 R28, c[0x0][0x380] ;  /* 0x0000e000ff1c9b82 */ /* 0x000e240000000a00 */
[----:B0-----:R-:W-:-:S04]  /*2280*/  @!P1 LEA R28, P2, R26, R28, 0x2 ;  /* 0x0000001c1a1c9211 */ /* 0x001fc800078410ff */
[----:B------:R-:W-:Y:S02]  /*2290*/  @!P1 LEA.HI.X R29, R26, R29, R27, 0x2, P2 ;  /* 0x0000001d1a1d9211 */ /* 0x000fe400010f141b */
[----:B------:R-:W0:Y:S02]  /*22a0*/  @!P1 LDC.64 R26, c[0x0][0x390] ;  /* 0x0000e400ff1a9b82 */ /* 0x000e240000000a00 */
[----:B0-----:R-:W-:-:S04]  /*22b0*/  @!P1 LEA R26, P2, R32, R26, 0x2 ;  /* 0x0000001a201a9211 */ /* 0x001fc800078410ff */
[----:B------:R-:W-:Y:S01]  /*22c0*/  @!P1 LEA.HI.X R27, R32, R27, R33, 0x2, P2 ;  /* 0x0000001b201b9211 */ /* 0x000fe200010f1421 */
[----:B--2---:R-:W-:-:S05]  /*22d0*/  @!P0 FADD R35, R30, R31 ;  /* 0x0000001f1e238221 */ /* 0x004fca0000000000 */
[----:B------:R0:W-:Y:S04]  /*22e0*/  @!P0 STG.E desc[UR18][R24.64], R35 ;  /* 0x0000002318008986 */ /* 0x0001e8000c101912 */
[----:B------:R-:W2:Y:S04]  /*22f0*/  @!P1 LDG.E R28, desc[UR18][R28.64] ;  /* 0x000000121c1c9981 */ /* 0x000ea8000c1e1900 */
[----:B------:R-:W2:Y:S01]  /*2300*/  @!P1 LDG.E R33, desc[UR18][R26.64] ;  /* 0x000000121a219981 */ /* 0x000ea2000c1e1900 */
[----:B------:R-:W-:-:S04]  /*2310*/  VIADD R37, R2, 0x2 ;  /* 0x0000000202257836 */ /* 0x000fc80000000000 */
[C---:B------:R-:W-:Y:S01]  /*2320*/  IMAD.WIDE.U32 R30, R37.reuse, UR6, R22 ;  /* 0x00000006251e7c25 */ /* 0x040fe2000f8e0016 */
[----:B------:R-:W-:-:S03]  /*2330*/  IADD3 R32, P2, PT, R37, R18, RZ ;  /* 0x0000001225207210 */ /* 0x000fc60007f5e0ff */
[----:B------:R-:W-:Y:S01]  /*2340*/  IMAD R37, R37, UR8, R31 ;  /* 0x0000000825257c24 */ /* 0x000fe2000f8e021f */
[----:B------:R-:W-:Y:S01]  /*2350*/  ISETP.GE.U32.AND P0, PT, R32, UR10, PT ;  /* 0x0000000a20007c0c */ /* 0x000fe2000bf06070 */
[----:B------:R-:W-:Y:S01]  /*2360*/  IMAD.X R34, RZ, RZ, R4, P2 ;  /* 0x000000ffff227224 */ /* 0x000fe200010e0604 */
[----:B------:R-:W-:-:S04]  /*2370*/  ISETP.GE.U32.AND P2, PT, R30, UR13, PT ;  /* 0x0000000d1e007c0c */ /* 0x000fc8000bf46070 */
[----:B------:R-:W-:-:S04]  /*2380*/  ISETP.GE.U32.AND.EX P0, PT, R34, UR12, PT, P0 ;  /* 0x0000000c22007c0c */ /* 0x000fc8000bf06100 */
[----:B------:R-:W-:-:S13]  /*2390*/  ISETP.GE.U32.OR.EX P0, PT, R37, UR9, P0, P2 ;  /* 0x0000000925007c0c */ /* 0x000fda0008706520 */
[----:B0-----:R-:W0:Y:S02]  /*23a0*/  @!P0 LDC.64 R24, c[0x0][0x380] ;  /* 0x0000e000ff188b82 */ /* 0x001e240000000a00 */
        /* <DEDUP_REMOVED lines=9> */
[----:B------:R-:W-:Y:S01]  /*2440*/  IADD3 R35, PT, PT, R2, 0x3, RZ ;  /* 0x0000000302237810 */ /* 0x000fe20007ffe0ff */
[----:B------:R-:W-:Y:S03]  /*2450*/  BSSY.RECONVERGENT B0, `(.L_x_58) ;  /* 0x0000016000007945 */ /* 0x000fe60003800200 */
        /* <DEDUP_REMOVED lines=8> */
[----:B--2---:R-:W-:-:S05]  /*24e0*/  @!P0 FADD R29, R24, R29 ;  /* 0x0000001d181d8221 */ /* 0x004fca0000000000 */
[----:B------:R0:W-:Y:S07]  /*24f0*/  @!P0 STG.E desc[UR18][R30.64], R29 ;  /* 0x0000001d1e008986 */ /* 0x0001ee000c101912 */
[----:B------:R-:W-:Y:S05]  /*2500*/  @P1 BRA `(.L_x_59) ;  /* 0x0000000000281947 */ /* 0x000fea0003800000 */
[----:B------:R-:W0:Y:S01]  /*2510*/  LDCU.64 UR14, c[0x0][0x380] ;  /* 0x00007000ff0e77ac */ /* 0x000e220008000a00 */
[----:B------:R-:W1:Y:S01]  /*2520*/  LDCU.64 UR16, c[0x0][0x390] ;  /* 0x00007200ff1077ac */ /* 0x000e620008000a00 */
[----:B0-----:R-:W-:Y:S02]  /*2530*/  LEA R26, P0, R22, UR14, 0x2 ;  /* 0x0000000e161a7c11 */ /* 0x001fe4000f8010ff */
[----:B-1----:R-:W-:Y:S02]  /*2540*/  LEA R24, P1, R28, UR16, 0x2 ;  /* 0x000000101c187c11 */ /* 0x002fe4000f8210ff */
[----:B------:R-:W-:Y:S02]  /*2550*/  LEA.HI.X R27, R22, UR15, R35, 0x2, P0 ;  /* 0x0000000f161b7c11 */ /* 0x000fe400080f1423 */
[----:B------:R-:W-:-:S03]  /*2560*/  LEA.HI.X R25, R28, UR17, R37, 0x2, P1 ;  /* 0x000000111c197c11 */ /* 0x000fc600088f1425 */
[----:B------:R-:W2:Y:S04]  /*2570*/  LDG.E R26, desc[UR18][R26.64] ;  /* 0x000000121a1a7981 */ /* 0x000ea8000c1e1900 */
[----:B------:R-:W2:Y:S02]  /*2580*/  LDG.E R23, desc[UR18][R24.64] ;  /* 0x0000001218177981 */ /* 0x000ea4000c1e1900 */
[----:B--2---:R-:W-:-:S05]  /*2590*/  FADD R23, R26, R23 ;  /* 0x000000171a177221 */ /* 0x004fca0000000000 */
[----:B------:R1:W-:Y:S02]  /*25a0*/  STG.E desc[UR18][R24.64], R23 ;  /* 0x0000001718007986 */ /* 0x0003e4000c101912 */
.L_x_59:
[----:B------:R-:W-:Y:S05]  /*25b0*/  BSYNC.RECONVERGENT B0 ;  /* 0x0000000000007941 */ /* 0x000fea0003800200 */
.L_x_58:
[----:B------:R-:W-:Y:S02]  /*25c0*/  VIADD R2, R2, 0x4 ;  /* 0x0000000402027836 */ /* 0x000fe40000000000 */
[----:B-1----:R-:W-:-:S07]  /*25d0*/  IMAD.MOV.U32 R25, RZ, RZ, RZ ;  /* 0x000000ffff197224 */ /* 0x002fce00078e00ff */
.L_x_57:
[----:B------:R-:W-:-:S04]  /*25e0*/  ULOP3.LUT UR10, UR11, 0x3, URZ, 0xc0, !UPT ;  /* 0x000000030b0a7892 */ /* 0x000fc8000f8ec0ff */
[----:B------:R-:W-:-:S04]  /*25f0*/  UISETP.NE.U32.AND UP1, UPT, UR10, URZ, UPT ;  /* 0x000000ff0a00728c */ /* 0x000fc8000bf25070 */
[----:B------:R-:W-:-:S09]  /*2600*/  UISETP.NE.AND.EX UP1, UPT, URZ, URZ, UPT, UP1 ;  /* 0x000000ffff00728c */ /* 0x000fd2000bf25310 */
[----:B------:R-:W-:Y:S05]  /*2610*/  BRA.U !UP1, `(.L_x_56) ;  /* 0x0000000509487547 */ /* 0x000fea000b800000 */
[----:B------:R-:W-:-:S04]  /*2620*/  UISETP.NE.U32.AND UP1, UPT, UR10, 0x1, UPT ;  /* 0x000000010a00788c */ /* 0x000fc8000bf25070 */
[----:B------:R-:W-:-:S09]  /*2630*/  UISETP.NE.AND.EX UP1, UPT, URZ, URZ, UPT, UP1 ;  /* 0x000000ffff00728c */ /* 0x000fd2000bf25310 */
[----:B------:R-:W-:Y:S05]  /*2640*/  BRA.U !UP1, `(.L_x_60) ;  /* 0x0000000109c07547 */ /* 0x000fea000b800000 */
[----:B------:R-:W2:Y:S01]  /*2650*/  LDCU UR10, c[0x0][0x398] ;  /* 0x00007300ff0a77ac */ /* 0x000ea20008000800 */
[C---:B0---4-:R-:W-:Y:S01]  /*2660*/  IADD3 R30, P0, PT, R2.reuse, R18, RZ ;  /* 0x00000012021e7210 */ /* 0x051fe20007f1e0ff */
[C---:B-1----:R-:W-:Y:S01]  /*2670*/  IMAD R27, R25.reuse, UR6, RZ ;  /* 0x00000006191b7c24 */ /* 0x042fe2000f8e02ff */
[----:B------:R-:W-:Y:S01]  /*2680*/  MOV R22, R20 ;  /* 0x0000001400167202 */ /* 0x000fe20000000f00 */
[----:B------:R-:W0:Y:S01]  /*2690*/  LDCU UR13, c[0x0][0x388] ;  /* 0x00007100ff0d77ac */ /* 0x000e220008000800 */
[----:B------:R-:W-:Y:S02]  /*26a0*/  IMAD.MOV.U32 R23, RZ, RZ, R5 ;  /* 0x000000ffff177224 */ /* 0x000fe400078e0005 */
[C---:B------:R-:W-:Y:S02]  /*26b0*/  IMAD R27, R2.reuse, UR8, R27 ;  /* 0x00000008021b7c24 */ /* 0x040fe4000f8e021b */
[----:B------:R-:W-:Y:S02]  /*26c0*/  IMAD.X R31, R25, 0x1, R4, P0 ;  /* 0x00000001191f7824 */ /* 0x000fe400000e0604 */
[----:B------:R-:W-:-:S04]  /*26d0*/  IMAD.WIDE.U32 R28, R2, UR6, R22 ;  /* 0x00000006021c7c25 */ /* 0x000fc8000f8e0016 */
[----:B------:R-:W-:Y:S01]  /*26e0*/  IMAD.IADD R29, R27, 0x1, R29 ;  /* 0x000000011b1d7824 */ /* 0x000fe200078e021d */
[----:B--2---:R-:W-:-:S04]  /*26f0*/  ISETP.GE.U32.AND P0, PT, R30, UR10, PT ;  /* 0x0000000a1e007c0c */ /* 0x004fc8000bf06070 */
[----:B------:R-:W-:Y:S02]  /*2700*/  ISETP.GE.U32.AND.EX P0, PT, R31, UR12, PT, P0 ;  /* 0x0000000c1f007c0c */ /* 0x000fe4000bf06100 */
[----:B0-----:R-:W-:-:S04]  /*2710*/  ISETP.GE.U32.AND P1, PT, R28, UR13, PT ;  /* 0x0000000d1c007c0c */ /* 0x001fc8000bf26070 */
[----:B------:R-:W-:-:S13]  /*2720*/  ISETP.GE.U32.OR.EX P0, PT, R29, UR9, P0, P1 ;  /* 0x000000091d007c0c */ /* 0x000fda0008706510 */
[----:B------:R-:W0:Y:S08]  /*2730*/  @!P0 LDC.64 R24, c[0x0][0x380] ;  /* 0x0000e000ff188b82 */ /* 0x000e300000000a00 */
[----:B------:R-:W1:Y:S01]  /*2740*/  @!P0 LDC.64 R26, c[0x0][0x390] ;  /* 0x0000e400ff1a8b82 */ /* 0x000e620000000a00 */
[----:B0-----:R-:W-:-:S04]  /*2750*/  @!P0 LEA R24, P1, R28, R24, 0x2 ;  /* 0x000000181c188211 */ /* 0x001fc800078210ff */
[----:B------:R-:W-:Y:S02]  /*2760*/  @!P0 LEA.HI.X R25, R28, R25, R29, 0x2, P1 ;  /* 0x000000191c198211 */ /* 0x000fe400008f141d */
[----:B-1----:R-:W-:-:S03]  /*2770*/  @!P0 LEA R26, P2, R30, R26, 0x2 ;  /* 0x0000001a1e1a8211 */ /* 0x002fc600078410ff */
[----:B------:R-:W2:Y:S01]  /*2780*/  @!P0 LDG.E R24, desc[UR18][R24.64] ;  /* 0x0000001218188981 */ /* 0x000ea2000c1e1900 */
[----:B------:R-:W-:-:S05]  /*2790*/  @!P0 LEA.HI.X R27, R30, R27, R31, 0x2, P2 ;  /* 0x0000001b1e1b8211 */ /* 0x000fca00010f141f */
        /* <DEDUP_REMOVED lines=11> */
[----:B--2---:R-:W-:-:S05]  /*2850*/  @!P0 FADD R29, R24, R29 ;  /* 0x0000001d181d8221 */ /* 0x004fca0000000000 */
[----:B------:R0:W-:Y:S06]  /*2860*/  @!P0 STG.E desc[UR18][R26.64], R29 ;  /* 0x0000001d1a008986 */ /* 0x0001ec000c101912 */
        /* <DEDUP_REMOVED lines=11> */
.L_x_62:
[----:B------:R-:W-:Y:S05]  /*2920*/  BSYNC.RECONVERGENT B0 ;  /* 0x0000000000007941 */ /* 0x000fea0003800200 */
.L_x_61:
[----:B------:R-:W-:Y:S02]  /*2930*/  VIADD R2, R2, 0x2 ;  /* 0x0000000202027836 */ /* 0x000fe40000000000 */
[----:B-1----:R-:W-:-:S07]  /*2940*/  IMAD.MOV.U32 R25, RZ, RZ, RZ ;  /* 0x000000ffff197224 */ /* 0x002fce00078e00ff */
.L_x_60:
[----:B------:R-:W-:-:S04]  /*2950*/  ULOP3.LUT UR10, UR11, 0x1, URZ, 0xc0, !UPT ;  /* 0x000000010b0a7892 */ /* 0x000fc8000f8ec0ff */
[----:B------:R-:W-:-:S04]  /*2960*/  UISETP.NE.U32.AND UP1, UPT, UR10, 0x1, UPT ;  /* 0x000000010a00788c */ /* 0x000fc8000bf25070 */
[----:B------:R-:W-:-:S09]  /*2970*/  UISETP.NE.U32.AND.EX UP1, UPT, URZ, URZ, UPT, UP1 ;  /* 0x000000ffff00728c */ /* 0x000fd2000bf25110 */
[----:B------:R-:W-:Y:S05]  /*2980*/  BRA.U UP1, `(.L_x_56) ;  /* 0x00000001016c7547 */ /* 0x000fea000b800000 */
[----:B------:R-:W2:Y:S01]  /*2990*/  LDCU UR10, c[0x0][0x398] ;  /* 0x00007300ff0a77ac */ /* 0x000ea20008000800 */
[C---:B------:R-:W-:Y:S01]  /*29a0*/  IADD3 R22, P0, PT, R2.reuse, R18, RZ ;  /* 0x0000001202167210 */ /* 0x040fe20007f1e0ff */
[----:B-1----:R-:W-:Y:S01]  /*29b0*/  IMAD R21, R25, UR6, RZ ;  /* 0x0000000619157c24 */ /* 0x002fe2000f8e02ff */
[----:B------:R-:W-:Y:S01]  /*29c0*/  MOV R18, R20 ;  /* 0x0000001400127202 */ /* 0x000fe20000000f00 */
[----:B------:R-:W1:Y:S01]  /*29d0*/  LDCU UR11, c[0x0][0x388] ;  /* 0x00007100ff0b77ac */ /* 0x000e620008000800 */
[----:B------:R-:W-:Y:S01]  /*29e0*/  IMAD.MOV.U32 R19, RZ, RZ, R5 ;  /* 0x000000ffff137224 */ /* 0x000fe200078e0005 */
[----:B------:R-:W-:Y:S01]  /*29f0*/  BSSY.RECONVERGENT B0, `(.L_x_56) ;  /* 0x0000014000007945 */ /* 0x000fe20003800200 */
[C---:B------:R-:W-:Y:S02]  /*2a00*/  IMAD R21, R2.reuse, UR8, R21 ;  /* 0x0000000802157c24 */ /* 0x040fe4000f8e0215 */
[----:B------:R-:W-:-:S04]  /*2a10*/  IMAD.WIDE.U32 R18, R2, UR6, R18 ;  /* 0x0000000602127c25 */ /* 0x000fc8000f8e0012 */
[----:B------:R-:W-:Y:S02]  /*2a20*/  IMAD.X R25, R25, 0x1, R4, P0 ;  /* 0x0000000119197824 */ /* 0x000fe400000e0604 */
        /* <DEDUP_REMOVED lines=12> */
[----:B------:R-:W2:Y:S04]  /*2af0*/  LDG.E R20, desc[UR18][R20.64] ;  /* 0x0000001214147981 */ /* 0x000ea8000c1e1900 */
[----:B------:R-:W2:Y:S02]  /*2b00*/  LDG.E R19, desc[UR18][R4.64] ;  /* 0x0000001204137981 */ /* 0x000ea4000c1e1900 */
[----:B--2---:R-:W-:-:S05]  /*2b10*/  FADD R19, R20, R19 ;  /* 0x0000001314137221 */ /* 0x004fca0000000000 */
[----:B------:R1:W-:Y:S02]  /*2b20*/  STG.E desc[UR18][R4.64], R19 ;  /* 0x0000001304007986 */ /* 0x0003e4000c101912 */
.L_x_63:
[----:B------:R-:W-:Y:S05]  /*2b30*/  BSYNC.RECONVERGENT B0 ;  /* 0x0000000000007941 */ /* 0x000fea0003800200 */
.L_x_56:
[----:B------:R-:W-:Y:S05]  /*2b40*/  BRA.U !UP0, `(.L_x_64) ;  /* 0xffffffe908307547 */ /* 0x000fea000b83ffff */
[----:B------:R-:W-:Y:S05]  /*2b50*/  EXIT ;  /* 0x000000000000794d */ /* 0x000fea0003800000 */
        .weak           $__internal_2_$__cuda_sm20_div_u64
        .type           $__internal_2_$__cuda_sm20_div_u64,@function
        .size           $__internal_2_$__cuda_sm20_div_u64,($__internal_3_$__cuda_sm20_rem_u64 - $__internal_2_$__cuda_sm20_div_u64)
$__internal_2_$__cuda_sm20_div_u64:
[----:B------:R-:W0:Y:S08]  /*2b60*/  I2F.U64.RP R26, R22 ;  /* 0x00000016001a7312 */ /* 0x000e300000309000 */
[----:B0-----:R-:W0:Y:S02]  /*2b70*/  MUFU.RCP R26, R26 ;  /* 0x0000001a001a7308 */ /* 0x001e240000001000 */
[----:B0-----:R-:W-:-:S06]  /*2b80*/  IADD3 R20, PT, PT, R26, 0x1ffffffe, RZ ;  /* 0x1ffffffe1a147810 */ /* 0x001fcc0007ffe0ff */
[----:B------:R-:W0:Y:S02]  /*2b90*/  F2I.U64.TRUNC R20, R20 ;  /* 0x0000001400147311 */ /* 0x000e24000020d800 */
[----:B0-----:R-:W-:-:S04]  /*2ba0*/  IMAD.WIDE.U32 R14, R20, R22, RZ ;  /* 0x00000016140e7225 */ /* 0x001fc800078e00ff */
[----:B------:R-:W-:Y:S01]  /*2bb0*/  IMAD R15, R20, R23, R15 ;  /* 0x00000017140f7224 */ /* 0x000fe200078e020f */
[----:B------:R-:W-:-:S03]  /*2bc0*/  IADD3 R27, P0, PT, RZ, -R14, RZ ;  /* 0x8000000eff1b7210 */ /* 0x000fc60007f1e0ff */
[----:B------:R-:W-:Y:S02]  /*2bd0*/  IMAD R15, R21, R22, R15 ;  /* 0x00000016150f7224 */ /* 0x000fe400078e020f */
[----:B------:R-:W-:-:S04]  /*2be0*/  IMAD.HI.U32 R14, R20, R27, RZ ;  /* 0x0000001b140e7227 */ /* 0x000fc800078e00ff */
[----:B------:R-:W-:Y:S02]  /*2bf0*/  IMAD.X R29, RZ, RZ, ~R15, P0 ;  /* 0x000000ffff1d7224 */ /* 0x000fe400000e0e0f */
[----:B------:R-:W-:Y:S02]  /*2c00*/  IMAD.MOV.U32 R15, RZ, RZ, R20 ;  /* 0x000000ffff0f7224 */ /* 0x000fe400078e0014 */
        /* <DEDUP_REMOVED lines=11> */
[----:B------:R-:W-:-:S03]  /*2cc0*/  IMAD.HI.U32 R14, R15, R21, RZ ;  /* 0x000000150f0e7227 */ /* 0x000fc600078e00ff */
[----:B------:R-:W-:-:S05]  /*2cd0*/  IADD3.X R20, PT, PT, RZ, ~R20, RZ, P0, !PT ;  /* 0x80000014ff147210 */ /* 0x000fca00007fe4ff */
[----:B------:R-:W-:-:S04]  /*2ce0*/  IMAD.WIDE.U32 R14, P0, R15, R20, R14 ;  /* 0x000000140f0e7225 */ /* 0x000fc8000780000e */
[C---:B------:R-:W-:Y:S02]  /*2cf0*/  IMAD R29, R27.reuse, R20, RZ ;  /* 0x000000141b1d7224 */ /* 0x040fe400078e02ff */
[----:B------:R-:W-:-:S04]  /*2d00*/  IMAD.HI.U32 R14, P1, R27, R21, R14 ;  /* 0x000000151b0e7227 */ /* 0x000fc8000782000e */
[----:B------:R-:W-:Y:S01]  /*2d10*/  IMAD.HI.U32 R20, R27, R20, RZ ;  /* 0x000000141b147227 */ /* 0x000fe200078e00ff */
[----:B------:R-:W-:-:S03]  /*2d20*/  IADD3 R21, P2, PT, R29, R14, RZ ;  /* 0x0000000e1d157210 */ /* 0x000fc60007f5e0ff */
[----:B------:R-:W-:Y:S02]  /*2d30*/  IMAD.X R27, R20, 0x1, R27, P0 ;  /* 0x00000001141b7824 */ /* 0x000fe400000e061b */
[----:B------:R-:W-:-:S03]  /*2d40*/  IMAD.HI.U32 R14, R21, R24, RZ ;  /* 0x00000018150e7227 */ /* 0x000fc600078e00ff */
[----:B------:R-:W-:Y:S01]  /*2d50*/  IADD3.X R27, PT, PT, RZ, RZ, R27, P2, P1 ;  /* 0x000000ffff1b7210 */ /* 0x000fe200017e241b */
[----:B------:R-:W-:Y:S02]  /*2d60*/  IMAD.MOV.U32 R15, RZ, RZ, RZ ;  /* 0x000000ffff0f7224 */ /* 0x000fe400078e00ff */
[----:B------:R-:W-:-:S04]  /*2d70*/  IMAD.WIDE.U32 R14, R21, R25, R14 ;  /* 0x00000019150e7225 */ /* 0x000fc800078e000e */
[C---:B------:R-:W-:Y:S02]  /*2d80*/  IMAD R29, R27.reuse, R25, RZ ;  /* 0x000000191b1d7224 */ /* 0x040fe400078e02ff */
[----:B------:R-:W-:-:S04]  /*2d90*/  IMAD.HI.U32 R14, P0, R27, R24, R14 ;  /* 0x000000181b0e7227 */ /* 0x000fc8000780000e */
[----:B------:R-:W-:Y:S01]  /*2da0*/  IMAD.HI.U32 R21, R27, R25, RZ ;  /* 0x000000191b157227 */ /* 0x000fe200078e00ff */
[----:B------:R-:W-:-:S03]  /*2db0*/  IADD3 R27, P1, PT, R29, R14, RZ ;  /* 0x0000000e1d1b7210 */ /* 0x000fc60007f3e0ff */
[----:B------:R-:W-:Y:S02]  /*2dc0*/  IMAD.X R21, RZ, RZ, R21, P0 ;  /* 0x000000ffff157224 */ /* 0x000fe400000e0615 */
[----:B------:R-:W-:-:S03]  /*2dd0*/  IMAD.WIDE.U32 R14, R27, R22, RZ ;  /* 0x000000161b0e7225 */ /* 0x000fc600078e00ff */
[----:B------:R-:W-:Y:S01]  /*2de0*/  IADD3.X R21, PT, PT, RZ, R21, RZ, P1, !PT ;  /* 0x00000015ff157210 */ /* 0x000fe20000ffe4ff */
[----:B------:R-:W-:Y:S01]  /*2df0*/  IMAD R15, R27, R23, R15 ;  /* 0x000000171b0f7224 */ /* 0x000fe200078e020f */
[----:B------:R-:W-:-:S03]  /*2e00*/  IADD3 R29, P1, PT, -R14, R24, RZ ;  /* 0x000000180e1d7210 */ /* 0x000fc60007f3e1ff */
[-C--:B------:R-:W-:Y:S01]  /*2e10*/  IMAD R14, R21, R22.reuse, R15 ;  /* 0x00000016150e7224 */ /* 0x080fe200078e020f */
[----:B------:R-:W-:-:S03]  /*2e20*/  ISETP.GE.U32.AND P0, PT, R29, R22, PT ;  /* 0x000000161d00720c */ /* 0x000fc60003f06070 */
[----:B------:R-:W-:Y:S01]  /*2e30*/  IMAD.X R26, R25, 0x1, ~R14, P1 ;  /* 0x00000001191a7824 */ /* 0x000fe200008e0e0e */
[----:B------:R-:W-:Y:S02]  /*2e40*/  IADD3 R15, P1, PT, -R22, R29, RZ ;  /* 0x0000001d160f7210 */ /* 0x000fe40007f3e1ff */
[----:B------:R-:W-:Y:S02]  /*2e50*/  IADD3 R14, P2, PT, R27, 0x1, RZ ;  /* 0x000000011b0e7810 */ /* 0x000fe40007f5e0ff */
[C---:B------:R-:W-:Y:S01]  /*2e60*/  ISETP.GE.U32.AND.EX P0, PT, R26.reuse, R23, PT, P0 ;  /* 0x000000171a00720c */ /* 0x040fe20003f06100 */
[----:B------:R-:W-:Y:S01]  /*2e70*/  IMAD.X R24, R26, 0x1, ~R23, P1 ;  /* 0x000000011a187824 */ /* 0x000fe200008e0e17 */
[----:B------:R-:W-:Y:S01]  /*2e80*/  ISETP.NE.U32.AND P1, PT, R22, RZ, PT ;  /* 0x000000ff1600720c */ /* 0x000fe20003f25070 */
[----:B------:R-:W-:Y:S01]  /*2e90*/  IMAD.X R20, RZ, RZ, R21, P2 ;  /* 0x000000ffff147224 */ /* 0x000fe200010e0615 */
[----:B------:R-:W-:Y:S02]  /*2ea0*/  SEL R15, R15, R29, P0 ;  /* 0x0000001d0f0f7207 */ /* 0x000fe40000000000 */
[----:B------:R-:W-:-:S02]  /*2eb0*/  SEL R27, R14, R27, P0 ;  /* 0x0000001b0e1b7207 */ /* 0x000fc40000000000 */
[----:B------:R-:W-:Y:S02]  /*2ec0*/  SEL R24, R24, R26, P0 ;  /* 0x0000001a18187207 */ /* 0x000fe40000000000 */
[----:B------:R-:W-:Y:S02]  /*2ed0*/  SEL R14, R20, R21, P0 ;  /* 0x00000015140e7207 */ /* 0x000fe40000000000 */
[----:B------:R-:W-:Y:S01]  /*2ee0*/  ISETP.GE.U32.AND P0, PT, R15, R22, PT ;  /* 0x000000160f00720c */ /* 0x000fe20003f06070 */
[----:B------:R-:W-:Y:S01]  /*2ef0*/  IMAD.MOV.U32 R15, RZ, RZ, 0x0 ;  /* 0x00000000ff0f7424 */ /* 0x000fe200078e00ff */
[----:B------:R-:W-:Y:S02]  /*2f00*/  IADD3 R20, P2, PT, R27, 0x1, RZ ;  /* 0x000000011b147810 */ /* 0x000fe40007f5e0ff */
[----:B------:R-:W-:Y:S02]  /*2f10*/  ISETP.GE.U32.AND.EX P0, PT, R24, R23, PT, P0 ;  /* 0x000000171800720c */ /* 0x000fe40003f06100 */
[----:B------:R-:W-:-:S02]  /*2f20*/  IADD3.X R21, PT, PT, RZ, R14, RZ, P2, !PT ;  /* 0x0000000eff157210 */ /* 0x000fc400017fe4ff */
[----:B------:R-:W-:Y:S02]  /*2f30*/  ISETP.NE.AND.EX P1, PT, R23, RZ, PT, P1 ;  /* 0x000000ff1700720c */ /* 0x000fe40003f25310 */
[----:B------:R-:W-:Y:S01]  /*2f40*/  SEL R21, R21, R14, P0 ;  /* 0x0000000e15157207 */ /* 0x000fe20000000000 */
[----:B------:R-:W-:Y:S01]  /*2f50*/  IMAD.MOV.U32 R14, RZ, RZ, R0 ;  /* 0x000000ffff0e7224 */ /* 0x000fe200078e0000 */
[----:B------:R-:W-:Y:S02]  /*2f60*/  SEL R20, R20, R27, P0 ;  /* 0x0000001b14147207 */ /* 0x000fe40000000000 */
[----:B------:R-:W-:Y:S02]  /*2f70*/  SEL R21, R21, 0xffffffff, P1 ;  /* 0xffffffff15157807 */ /* 0x000fe40000800000 */
[----:B------:R-:W-:Y:S01]  /*2f80*/  SEL R20, R20, 0xffffffff, P1 ;  /* 0xffffffff14147807 */ /* 0x000fe20000800000 */
[----:B------:R-:W-:Y:S06]  /*2f90*/  RET.REL.NODEC R14 `(_Z24cuda_col2im_kernel_floatPfiS_immmmmmmmmmi) ;  /* 0xffffffd00e187950 */ /* 0x000fec0003c3ffff */
        .weak           $__internal_3_$__cuda_sm20_rem_u64
        .type           $__internal_3_$__cuda_sm20_rem_u64,@function
        .size           $__internal_3_$__cuda_sm20_rem_u64,(.L_x_125 - $__internal_3_$__cuda_sm20_rem_u64)
$__internal_3_$__cuda_sm20_rem_u64:
[----:B------:R-:W-:-:S04]  /*2fa0*/  IMAD.MOV.U32 R15, RZ, RZ, R9 ;  /* 0x000000ffff0f7224 */ /* 0x000fc800078e0009 */
        /* <DEDUP_REMOVED lines=44> */
[----:B------:R-:W-:Y:S01]  /*3270*/  ISETP.GE.U32.AND P0, PT, R17, R14, PT ;  /* 0x0000000e1100720c */ /* 0x000fe20003f06070 */
[----:B------:R-:W-:Y:S02]  /*3280*/  IMAD.MOV.U32 R13, RZ, RZ, 0x0 ;  /* 0x00000000ff0d7424 */ /* 0x000fe400078e00ff */
[----:B------:R-:W-:Y:S01]  /*3290*/  IMAD.X R16, R11, 0x1, ~R10, P1 ;  /* 0x000000010b107824 */ /* 0x000fe200008e0e0a */
[----:B------:R-:W-:-:S04]  /*32a0*/  IADD3 R11, P1, PT, -R14, R17, RZ ;  /* 0x000000110e0b7210 */ /* 0x000fc80007f3e1ff */
[C---:B------:R-:W-:Y:S01]  /*32b0*/  ISETP.GE.U32.AND.EX P0, PT, R16.reuse, R9, PT, P0 ;  /* 0x000000091000720c */ /* 0x040fe20003f06100 */
[----:B------:R-:W-:Y:S01]  /*32c0*/  IMAD.X R10, R16, 0x1, ~R9, P1 ;  /* 0x00000001100a7824 */ /* 0x000fe200008e0e09 */
[----:B------:R-:W-:Y:S02]  /*32d0*/  ISETP.NE.U32.AND P1, PT, R14, RZ, PT ;  /* 0x000000ff0e00720c */ /* 0x000fe40003f25070 */
[----:B------:R-:W-:Y:S02]  /*32e0*/  SEL R11, R11, R17, P0 ;  /* 0x000000110b0b7207 */ /* 0x000fe40000000000 */
[----:B------:R-:W-:Y:S02]  /*32f0*/  SEL R10, R10, R16, P0 ;  /* 0x000000100a0a7207 */ /* 0x000fe40000000000 */
[----:B------:R-:W-:Y:S02]  /*3300*/  ISETP.GE.U32.AND P0, PT, R11, R14, PT ;  /* 0x0000000e0b00720c */ /* 0x000fe40003f06070 */
[----:B------:R-:W-:-:S02]  /*3310*/  IADD3 R16, P2, PT, -R14, R11, RZ ;  /* 0x0000000b0e107210 */ /* 0x000fc40007f5e1ff */
[----:B------:R-:W-:Y:S02]  /*3320*/  ISETP.GE.U32.AND.EX P0, PT, R10, R9, PT, P0 ;  /* 0x000000090a00720c */ /* 0x000fe40003f06100 */
[CC--:B------:R-:W-:Y:S02]  /*3330*/  IADD3.X R17, PT, PT, ~R9.reuse, R10.reuse, RZ, P2, !PT ;  /* 0x0000000a09117210 */ /* 0x0c0fe400017fe5ff */
[----:B------:R-:W-:Y:S02]  /*3340*/  ISETP.NE.AND.EX P1, PT, R9, RZ, PT, P1 ;  /* 0x000000ff0900720c */ /* 0x000fe40003f25310 */
[----:B------:R-:W-:Y:S02]  /*3350*/  SEL R16, R16, R11, P0 ;  /* 0x0000000b10107207 */ /* 0x000fe40000000000 */
[----:B------:R-:W-:Y:S02]  /*3360*/  SEL R17, R17, R10, P0 ;  /* 0x0000000a11117207 */ /* 0x000fe40000000000 */
[----:B------:R-:W-:-:S02]  /*3370*/  SEL R16, R16, 0xffffffff, P1 ;  /* 0xffffffff10107807 */ /* 0x000fc40000800000 */
[----:B------:R-:W-:Y:S01]  /*3380*/  SEL R17, R17, 0xffffffff, P1 ;  /* 0xffffffff11117807 */ /* 0x000fe20000800000 */
[----:B------:R-:W-:Y:S06]  /*3390*/  RET.REL.NODEC R12 `(_Z24cuda_col2im_kernel_floatPfiS_immmmmmmmmmi) ;  /* 0xffffffcc0c187950 */ /* 0x000fec0003c3ffff */
.L_x_65:
        /* <DEDUP_REMOVED lines=14> */
.L_x_125:


//--------------------- .text._Z25cuda_im2col_kernel_doublePdiS_immmmmmmmmm --------------------------
	.section	.text._Z25cuda_im2col_kernel_doublePdiS_immmmmmmmmm,"ax",@progbits
	.align	128
        .global         _Z25cuda_im2col_kernel_doublePdiS_immmmmmmmmm
        .type           _Z25cuda_im2col_kernel_doublePdiS_immmmmmmmmm,@function
        .size           _Z25cuda_im2col_kernel_doublePdiS_immmmmmmmmm,(.L_x_127 - _Z25cuda_im2col_kernel_doublePdiS_immmmmmmmmm)
        .other          _Z25cuda_im2col_kernel_doublePdiS_immmmmmmmmm,@"STO_CUDA_ENTRY STV_DEFAULT"
_Z25cuda_im2col_kernel_doublePdiS_immmmmmmmmm:
.text._Z25cuda_im2col_kernel_doublePdiS_immmmmmmmmm:
        /* <DEDUP_REMOVED lines=14> */
[----:B------:R-:W-:Y:S01]  /*00e0*/  UIMAD UR6, UR8, UR13, UR6 ;  /* 0x0000000d080672a4 */ /* 0x000fe2000f8e0206 */
[----:B------:R-:W0:Y:S03]  /*00f0*/  LDCU.128 UR12, c[0x0][0x3d0] ;  /* 0x00007a00ff0c77ac */ /* 0x000e260008000c00 */
[----:B------:R-:W-:-:S02]  /*0100*/  UIADD3 UR5, UPT, UPT, UR5, UR6, URZ ;  /* 0x0000000605057290 */ /* 0x000fc4000fffe0ff */
[----:B------:R-:W-:Y:S02]  /*0110*/  UIMAD.WIDE.U32 UR6, UR4, UR10, URZ ;  /* 0x0000000a040672a5 */ /* 0x000fe4000f8e00ff */
[----:B------:R-:W-:-:S04]  /*0120*/  UIMAD UR5, UR5, UR10, URZ ;  /* 0x0000000a050572a4 */ /* 0x000fc8000f8e02ff */
[----:B------:R-:W-:-:S04]  /*0130*/  UIMAD UR4, UR4, UR11, UR5 ;  /* 0x0000000b040472a4 */ /* 0x000fc8000f8e0205 */
[----:B------:R-:W-:-:S04]  /*0140*/  UIADD3 UR4, UPT, UPT, UR7, UR4, URZ ;  /* 0x0000000407047290 */ /* 0x000fc8000fffe0ff */
        /* <DEDUP_REMOVED lines=31> */
.L_x_67:
[----:B------:R-:W-:Y:S01]  /*0340*/  IMAD.U32 R13, RZ, RZ, UR7 ;  /* 0x00000007ff0d7e24 */ /* 0x000fe2000f8e00ff */
[----:B------:R-:W-:Y:S01]  /*0350*/  MOV R12, UR6 ;  /* 0x00000006000c7c02 */ /* 0x000fe20008000f00 */
[----:B------:R-:W-:Y:S01]  /*0360*/  IMAD.MOV.U32 R14, RZ, RZ, R2 ;  /* 0x000000ffff0e7224 */ /* 0x000fe200078e0002 */
[----:B------:R-:W-:Y:S01]  /*0370*/  MOV R15, R3 ;  /* 0x00000003000f7202 */ /* 0x000fe20000000f00 */
[----:B------:R-:W-:Y:S01]  /*0380*/  IMAD.U32 R13, RZ, RZ, UR4 ;  /* 0x00000004ff0d7e24 */ /* 0x000fe2000f8e00ff */
[----:B------:R-:W-:-:S07]  /*0390*/  MOV R0, 0x3b0 ;  /* 0x000003b000007802 */ /* 0x000fce0000000f00 */
[----:B------:R-:W-:Y:S05]  /*03a0*/  CALL.REL.NOINC `($__internal_4_$__cuda_sm20_div_u64) ;  /* 0x0000001400587944 */ /* 0x000fea0003c00000 */
[----:B------:R-:W-:Y:S01]  /*03b0*/  IMAD.MOV.U32 R4, RZ, RZ, R20 ;  /* 0x000000ffff047224 */ /* 0x000fe200078e0014 */
[----:B------:R-:W-:-:S07]  /*03c0*/  MOV R5, R21 ;  /* 0x0000001500057202 */ /* 0x000fce0000000f00 */
.L_x_68:
[----:B------:R-:W-:Y:S05]  /*03d0*/  BSYNC.RECONVERGENT B0 ;  /* 0x0000000000007941 */ /* 0x000fea0003800200 */
.L_x_66:
[----:B------:R-:W0:Y:S01]  /*03e0*/  LDCU.128 UR8, c[0x0][0x3c0] ;  /* 0x00007800ff0877ac */ /* 0x000e220008000c00 */
[----:B------:R-:W-:Y:S01]  /*03f0*/  BSSY.RECONVERGENT B0, `(.L_x_69) ;  /* 0x000002c000007945 */ /* 0x000fe20003800200 */
[----:B------:R-:W1:Y:S01]  /*0400*/  LDCU.128 UR12, c[0x0][0x3d0] ;  /* 0x00007a00ff0c77ac */ /* 0x000e620008000c00 */
[----:B0-----:R-:W-:Y:S02]  /*0410*/  UIMAD UR6, UR11, UR8, URZ ;  /* 0x000000080b0672a4 */ /* 0x001fe4000f8e02ff */
[----:B------:R-:W-:Y:S02]  /*0420*/  UIMAD.WIDE.U32 UR4, UR10, UR8, URZ ;  /* 0x000000080a0472a5 */ /* 0x000fe4000f8e00ff */
[----:B------:R-:W-:-:S04]  /*0430*/  UIMAD UR6, UR9, UR10, UR6 ;  /* 0x0000000a090672a4 */ /* 0x000fc8000f8e0206 */
[----:B------:R-:W-:Y:S02]  /*0440*/  UIADD3 UR10, UPT, UPT, UR5, UR6, URZ ;  /* 0x00000006050a7290 */ /* 0x000fe4000fffe0ff */
[----:B-1----:R-:W-:Y:S02]  /*0450*/  UIMAD.WIDE.U32 UR6, UR4, UR12, URZ ;  /* 0x0000000c040672a5 */ /* 0x002fe4000f8e00ff */
[----:B------:R-:W-:-:S04]  /*0460*/  UIMAD UR8, UR10, UR12, URZ ;  /* 0x0000000c0a0872a4 */ /* 0x000fc8000f8e02ff */
        /* <DEDUP_REMOVED lines=29> */
.L_x_70:
[----:B------:R-:W-:Y:S01]  /*0640*/  IMAD.U32 R13, RZ, RZ, UR9 ;  /* 0x00000009ff0d7e24 */ /* 0x000fe2000f8e00ff */
[----:B------:R-:W-:Y:S01]  /*0650*/  MOV R12, UR8 ;  /* 0x00000008000c7c02 */ /* 0x000fe20008000f00 */
[----:B------:R-:W-:Y:S01]  /*0660*/  IMAD.MOV.U32 R14, RZ, RZ, R2 ;  /* 0x000000ffff0e7224 */ /* 0x000fe200078e0002 */
[----:B------:R-:W-:Y:S01]  /*0670*/  MOV R15, R3 ;  /* 0x00000003000f7202 */ /* 0x000fe20000000f00 */
[----:B------:R-:W-:Y:S01]  /*0680*/  IMAD.U32 R13, RZ, RZ, UR6 ;  /* 0x00000006ff0d7e24 */ /* 0x000fe2000f8e00ff */
[----:B------:R-:W-:-:S07]  /*0690*/  MOV R0, 0x6b0 ;  /* 0x000006b000007802 */ /* 0x000fce0000000f00 */
[----:B------:R-:W-:Y:S05]  /*06a0*/  CALL.REL.NOINC `($__internal_4_$__cuda_sm20_div_u64) ;  /* 0x0000001000987944 */ /* 0x000fea0003c00000 */
.L_x_71:
[----:B------:R-:W-:Y:S05]  /*06b0*/  BSYNC.RECONVERGENT B0 ;  /* 0x0000000000007941 */ /* 0x000fea0003800200 */
.L_x_69:
        /* <DEDUP_REMOVED lines=17> */
[----:B------:R-:W-:Y:S02]  /*07d0*/  IMAD R20, R7, UR6, R20 ;  /* 0x0000000607147c24 */ /* 0x000fe4000f8e0214 */
[----:B------:R-:W-:-:S03]  /*07e0*/  HFMA2 R7, -RZ, RZ, 0, 0 ;  /* 0x00000000ff077431 */ /* 0x000fc600000001ff */
[----:B------:R-:W-:-:S13]  /*07f0*/  ISETP.GE.U32.AND P0, PT, R20, UR6, PT ;  /* 0x0000000614007c0c */ /* 0x000fda000bf06070 */
[----:B------:R-:W-:-:S04]  /*0800*/  @P0 IADD3 R20, PT, PT, R20, -UR6, RZ ;  /* 0x8000000614140c10 */ /* 0x000fc8000fffe0ff */
[----:B------:R-:W-:-:S13]  /*0810*/  ISETP.GE.U32.AND P0, PT, R20, UR6, PT ;  /* 0x0000000614007c0c */ /* 0x000fda000bf06070 */
[----:B------:R-:W-:Y:S01]  /*0820*/  @P0 VIADD R20, R20, -UR6 ;  /* 0x8000000614140c36 */ /* 0x000fe20008000000 */
[----:B------:R-:W-:-:S05]  /*0830*/  @!P1 LOP3.LUT R20, RZ, UR6, RZ, 0x33, !PT ;  /* 0x00000006ff149c12 */ /* 0x000fca000f8e33ff */
[----:B------:R-:W-:Y:S01]  /*0840*/  IMAD.MOV.U32 R6, RZ, RZ, R20 ;  /* 0x000000ffff067224 */ /* 0x000fe200078e0014 */
[----:B------:R-:W-:Y:S06]  /*0850*/  BRA `(.L_x_74) ;  /* 0x0000000000207947 */ /* 0x000fec0003800000 */
.L_x_73:
[----:B------:R-:W0:Y:S01]  /*0860*/  LDCU.64 UR6, c[0x0][0x3a8] ;  /* 0x00007500ff0677ac */ /* 0x000e220008000a00 */
[----:B------:R-:W-:Y:S01]  /*0870*/  IMAD.MOV.U32 R0, RZ, RZ, R20 ;  /* 0x000000ffff007224 */ /* 0x000fe200078e0014 */
[----:B------:R-:W-:Y:S01]  /*0880*/  MOV R20, 0x8c0 ;  /* 0x000008c000147802 */ /* 0x000fe20000000f00 */
[----:B0-----:R-:W-:Y:S01]  /*0890*/  IMAD.U32 R19, RZ, RZ, UR6 ;  /* 0x00000006ff137e24 */ /* 0x001fe2000f8e00ff */
[----:B------:R-:W-:-:S07]  /*08a0*/  MOV R17, UR7 ;  /* 0x0000000700117c02 */ /* 0x000fce0008000f00 */
[----:B------:R-:W-:Y:S05]  /*08b0*/  CALL.REL.NOINC `($__internal_5_$__cuda_sm20_rem_u64) ;  /* 0x0000001400247944 */ /* 0x000fea0003c00000 */
[----:B------:R-:W-:Y:S01]  /*08c0*/  IMAD.MOV.U32 R6, RZ, RZ, R12 ;  /* 0x000000ffff067224 */ /* 0x000fe200078e000c */
[----:B------:R-:W-:-:S07]  /*08d0*/  MOV R7, R13 ;  /* 0x0000000d00077202 */ /* 0x000fce0000000f00 */
.L_x_74:
[----:B------:R-:W-:Y:S05]  /*08e0*/  BSYNC.RECONVERGENT B0 ;  /* 0x0000000000007941 */ /* 0x000fea0003800200 */
.L_x_72:
[----:B------:R-:W0:Y:S01]  /*08f0*/  LDCU.64 UR12, c[0x0][0x3d8] ;  /* 0x00007b00ff0c77ac */ /* 0x000e220008000a00 */
        /* <DEDUP_REMOVED lines=10> */
[----:B------:R-:W-:-:S06]  /*09a0*/  HFMA2 R21, -RZ, RZ, 0, 0 ;  /* 0x00000000ff157431 */ /* 0x000fcc00000001ff */
[----:B0-----:R-:W0:Y:S02]  /*09b0*/  MUFU.RCP R0, R0 ;  /* 0x0000000000007308 */ /* 0x001e240000001000 */
[----:B0-----:R-:W-:-:S06]  /*09c0*/  VIADD R8, R0, 0xffffffe ;  /* 0x0ffffffe00087836 */ /* 0x001fcc0000000000 */
[----:B------:R0:W1:Y:S02]  /*09d0*/  F2I.FTZ.U32.TRUNC.NTZ R9, R8 ;  /* 0x0000000800097305 */ /* 0x000064000021f000 */
[----:B0-----:R-:W-:Y:S01]  /*09e0*/  IMAD.MOV.U32 R8, RZ, RZ, RZ ;  /* 0x000000ffff087224 */ /* 0x001fe200078e00ff */
[----:B-1----:R-:W-:-:S05]  /*09f0*/  IADD3 R11, PT, PT, RZ, -R9, RZ ;  /* 0x80000009ff0b7210 */ /* 0x002fca0007ffe0ff */
[----:B------:R-:W-:-:S04]  /*0a00*/  IMAD R11, R11, UR6, RZ ;  /* 0x000000060b0b7c24 */ /* 0x000fc8000f8e02ff */
[----:B------:R-:W-:-:S06]  /*0a10*/  IMAD.HI.U32 R9, R9, R11, R8 ;  /* 0x0000000b09097227 */ /* 0x000fcc00078e0008 */
[----:B------:R-:W-:-:S05]  /*0a20*/  IMAD.HI.U32 R20, R9, R2, RZ ;  /* 0x0000000209147227 */ /* 0x000fca00078e00ff */
[----:B------:R-:W-:-:S05]  /*0a30*/  IADD3 R9, PT, PT, -R20, RZ, RZ ;  /* 0x000000ff14097210 */ /* 0x000fca0007ffe1ff */
        /* <DEDUP_REMOVED lines=8> */
.L_x_76:
[----:B------:R-:W-:Y:S01]  /*0ac0*/  MOV R13, UR7 ;  /* 0x00000007000d7c02 */ /* 0x000fe20008000f00 */
[----:B------:R-:W-:Y:S01]  /*0ad0*/  IMAD.U32 R12, RZ, RZ, UR6 ;  /* 0x00000006ff0c7e24 */ /* 0x000fe2000f8e00ff */
[----:B------:R-:W-:Y:S01]  /*0ae0*/  MOV R15, R3 ;  /* 0x00000003000f7202 */ /* 0x000fe20000000f00 */
[----:B------:R-:W-:Y:S01]  /*0af0*/  IMAD.MOV.U32 R14, RZ, RZ, R2 ;  /* 0x000000ffff0e7224 */ /* 0x000fe200078e0002 */
[----:B------:R-:W-:Y:S01]  /*0b00*/  MOV R0, 0xb30 ;  /* 0x00000b3000007802 */ /* 0x000fe20000000f00 */
[----:B------:R-:W-:-:S07]  /*0b10*/  IMAD.U32 R13, RZ, RZ, UR8 ;  /* 0x00000008ff0d7e24 */ /* 0x000fce000f8e00ff */
[----:B------:R-:W-:Y:S05]  /*0b20*/  CALL.REL.NOINC `($__internal_4_$__cuda_sm20_div_u64) ;  /* 0x0000000c00787944 */ /* 0x000fea0003c00000 */
.L_x_77:
[----:B------:R-:W-:Y:S05]  /*0b30*/  BSYNC.RECONVERGENT B0 ;  /* 0x0000000000007941 */ /* 0x000fea0003800200 */
.L_x_75:
        /* <DEDUP_REMOVED lines=9> */
[----:B0-----:R-:W-:-:S06]  /*0bd0*/  IADD3 R8, PT, PT, R0, 0xffffffe, RZ ;  /* 0x0ffffffe00087810 */ /* 0x001fcc0007ffe0ff */
        /* <DEDUP_REMOVED lines=13> */
[----:B------:R-:W-:-:S04]  /*0cb0*/  @!P1 LOP3.LUT R20, RZ, UR6, RZ, 0x33, !PT ;  /* 0x00000006ff149c12 */ /* 0x000fc8000f8e33ff */
[----:B------:R-:W-:Y:S01]  /*0cc0*/  MOV R8, R20 ;  /* 0x0000001400087202 */ /* 0x000fe20000000f00 */
[----:B------:R-:W-:Y:S06]  /*0cd0*/  BRA `(.L_x_80) ;  /* 0x0000000000207947 */ /* 0x000fec0003800000 */
.L_x_79:
[----:B------:R-:W0:Y:S01]  /*0ce0*/  LDCU.64 UR6, c[0x0][0x3d0] ;  /* 0x00007a00ff0677ac */ /* 0x000e220008000a00 */
[----:B------:R-:W-:Y:S02]  /*0cf0*/  MOV R0, R20 ;  /* 0x0000001400007202 */ /* 0x000fe40000000f00 */
[----:B------:R-:W-:Y:S01]  /*0d00*/  MOV R20, 0xd40 ;  /* 0x00000d4000147802 */ /* 0x000fe20000000f00 */
[----:B0-----:R-:W-:Y:S01]  /*0d10*/  IMAD.U32 R19, RZ, RZ, UR6 ;  /* 0x00000006ff137e24 */ /* 0x001fe2000f8e00ff */
[----:B------:R-:W-:-:S07]  /*0d20*/  MOV R17, UR7 ;  /* 0x0000000700117c02 */ /* 0x000fce0008000f00 */
[----:B------:R-:W-:Y:S05]  /*0d30*/  CALL.REL.NOINC `($__internal_5_$__cuda_sm20_rem_u64) ;  /* 0x0000001000047944 */ /* 0x000fea0003c00000 */
[----:B------:R-:W-:Y:S01]  /*0d40*/  IMAD.MOV.U32 R8, RZ, RZ, R12 ;  /* 0x000000ffff087224 */ /* 0x000fe200078e000c */
[----:B------:R-:W-:-:S07]  /*0d50*/  MOV R9, R13 ;  /* 0x0000000d00097202 */ /* 0x000fce0000000f00 */
.L_x_80:
[----:B------:R-:W-:Y:S05]  /*0d60*/  BSYNC.RECONVERGENT B0 ;  /* 0x0000000000007941 */ /* 0x000fea0003800200 */
.L_x_78:
[----:B------:R-:W-:Y:S01]  /*0d70*/  LOP3.LUT R0, R3, UR10, RZ, 0xfc, !PT ;  /* 0x0000000a03007c12 */ /* 0x000fe2000f8efcff */
[----:B------:R-:W-:Y:S03]  /*0d80*/  BSSY.RECONVERGENT B0, `(.L_x_81) ;  /* 0x000001e000007945 */ /* 0x000fe60003800200 */
        /* <DEDUP_REMOVED lines=22> */
.L_x_82:
[----:B------:R-:W-:Y:S01]  /*0ef0*/  MOV R13, UR5 ;  /* 0x00000005000d7c02 */ /* 0x000fe20008000f00 */
[----:B------:R-:W-:Y:S01]  /*0f00*/  IMAD.U32 R12, RZ, RZ, UR4 ;  /* 0x00000004ff0c7e24 */ /* 0x000fe2000f8e00ff */
[----:B------:R-:W-:Y:S01]  /*0f10*/  MOV R15, R3 ;  /* 0x00000003000f7202 */ /* 0x000fe20000000f00 */
[----:B------:R-:W-:Y:S01]  /*0f20*/  IMAD.MOV.U32 R14, RZ, RZ, R2 ;  /* 0x000000ffff0e7224 */ /* 0x000fe200078e0002 */
[----:B------:R-:W-:Y:S01]  /*0f30*/  MOV R0, 0xf60 ;  /* 0x00000f6000007802 */ /* 0x000fe20000000f00 */
[----:B------:R-:W-:-:S07]  /*0f40*/  IMAD.U32 R13, RZ, RZ, UR10 ;  /* 0x0000000aff0d7e24 */ /* 0x000fce000f8e00ff */
[----:B------:R-:W-:Y:S05]  /*0f50*/  CALL.REL.NOINC `($__internal_4_$__cuda_sm20_div_u64) ;  /* 0x00000008006c7944 */ /* 0x000fea0003c00000 */
.L_x_83:
[----:B------:R-:W-:Y:S05]  /*0f60*/  BSYNC.RECONVERGENT B0 ;  /* 0x0000000000007941 */ /* 0x000fea0003800200 */
.L_x_81:
        /* <DEDUP_REMOVED lines=26> */
.L_x_85:
        /* <DEDUP_REMOVED lines=8> */
.L_x_86:
[----:B------:R-:W-:Y:S05]  /*1190*/  BSYNC.RECONVERGENT B0 ;  /* 0x0000000000007941 */ /* 0x000fea0003800200 */
.L_x_84:
[----:B------:R-:W0:Y:S01]  /*11a0*/  LDCU UR4, c[0x0][0x3cc] ;  /* 0x00007980ff0477ac */ /* 0x000e220008000800 */
[----:B------:R-:W-:Y:S01]  /*11b0*/  BSSY.RECONVERGENT B0, `(.L_x_87) ;  /* 0x000002a000007945 */ /* 0x000fe20003800200 */
[----:B0-----:R-:W-:-:S04]  /*11c0*/  LOP3.LUT R0, R3, UR4, RZ, 0xfc, !PT ;  /* 0x0000000403007c12 */ /* 0x001fc8000f8efcff */
[----:B------:R-:W-:-:S13]  /*11d0*/  ISETP.NE.U32.AND P0, PT, R0, RZ, PT ;  /* 0x000000ff0000720c */ /* 0x000fda0003f05070 */
[----:B------:R-:W-:Y:S05]  /*11e0*/  @P0 BRA `(.L_x_88) ;  /* 0x0000000000600947 */ /* 0x000fea0003800000 */
[----:B------:R-:W0:Y:S01]  /*11f0*/  LDCU UR4, c[0x0][0x3c8] ;  /* 0x00007900ff0477ac */ /* 0x000e220008000800 */
[----:B------:R-:W-:Y:S02]  /*1200*/  HFMA2 R21, -RZ, RZ, 0, 0 ;  /* 0x00000000ff157431 */ /* 0x000fe400000001ff */
[----:B------:R-:W-:Y:S01]  /*1210*/  IMAD.MOV.U32 R16, RZ, RZ, RZ ;  /* 0x000000ffff107224 */ /* 0x000fe200078e00ff */
        /* <DEDUP_REMOVED lines=17> */
[----:B------:R-:W-:-:S04]  /*1330*/  @!P2 LOP3.LUT R20, RZ, UR4, RZ, 0x33, !PT ;  /* 0x00000004ff14ac12 */ /* 0x000fc8000f8e33ff */
[----:B------:R-:W-:-:S05]  /*1340*/  IADD3 R13, PT, PT, -R20, RZ, RZ ;  /* 0x000000ff140d7210 */ /* 0x000fca0007ffe1ff */
[----:B------:R-:W-:Y:S01]  /*1350*/  IMAD R18, R13, UR4, R2 ;  /* 0x000000040d127c24 */ /* 0x000fe2000f8e0202 */
[----:B------:R-:W-:Y:S06]  /*1360*/  BRA `(.L_x_89) ;  /* 0x0000000000387947 */ /* 0x000fec0003800000 */
.L_x_88:
[----:B------:R-:W0:Y:S01]  /*1370*/  LDCU.64 UR4, c[0x0][0x3c8] ;  /* 0x00007900ff0477ac */ /* 0x000e220008000a00 */
[----:B------:R-:W-:Y:S01]  /*1380*/  IMAD.MOV.U32 R14, RZ, RZ, R2 ;  /* 0x000000ffff0e7224 */ /* 0x000fe200078e0002 */
[----:B------:R-:W-:Y:S02]  /*1390*/  MOV R15, R3 ;  /* 0x00000003000f7202 */ /* 0x000fe40000000f00 */
[----:B------:R-:W-:Y:S02]  /*13a0*/  MOV R0, 0x13e0 ;  /* 0x000013e000007802 */ /* 0x000fe40000000f00 */
[----:B0-----:R-:W-:Y:S01]  /*13b0*/  MOV R12, UR4 ;  /* 0x00000004000c7c02 */ /* 0x001fe20008000f00 */
[----:B------:R-:W-:-:S07]  /*13c0*/  IMAD.U32 R13, RZ, RZ, UR5 ;  /* 0x00000005ff0d7e24 */ /* 0x000fce000f8e00ff */
[----:B------:R-:W-:Y:S05]  /*13d0*/  CALL.REL.NOINC `($__internal_4_$__cuda_sm20_div_u64) ;  /* 0x00000004004c7944 */ /* 0x000fea0003c00000 */
[----:B------:R-:W0:Y:S01]  /*13e0*/  LDCU.64 UR4, c[0x0][0x3c8] ;  /* 0x00007900ff0477ac */ /* 0x000e220008000a00 */
[----:B------:R-:W-:-:S05]  /*13f0*/  IADD3 R13, P0, PT, RZ, -R20, RZ ;  /* 0x80000014ff0d7210 */ /* 0x000fca0007f1e0ff */
[----:B------:R-:W-:-:S04]  /*1400*/  IMAD.X R0, RZ, RZ, ~R21, P0 ;  /* 0x000000ffff007224 */ /* 0x000fc800000e0e15 */
[----:B0-----:R-:W-:Y:S02]  /*1410*/  IMAD R0, R0, UR4, RZ ;  /* 0x0000000400007c24 */ /* 0x001fe4000f8e02ff */
[----:B------:R-:W-:-:S04]  /*1420*/  IMAD.WIDE.U32 R18, R13, UR4, R2 ;  /* 0x000000040d127c25 */ /* 0x000fc8000f8e0002 */
[----:B------:R-:W-:-:S05]  /*1430*/  IMAD R13, R13, UR5, R0 ;  /* 0x000000050d0d7c24 */ /* 0x000fca000f8e0200 */
[----:B------:R-:W-:-:S07]  /*1440*/  IADD3 R16, PT, PT, R19, R13, RZ ;  /* 0x0000000d13107210 */ /* 0x000fce0007ffe0ff */
.L_x_89:
[----:B------:R-:W-:Y:S05]  /*1450*/  BSYNC.RECONVERGENT B0 ;  /* 0x0000000000007941 */ /* 0x000fea0003800200 */
.L_x_87:
        /* <DEDUP_REMOVED lines=17> */
[----:B------:R-:W-:Y:S02]  /*1570*/  IMAD R20, R13, UR4, R20 ;  /* 0x000000040d147c24 */ /* 0x000fe4000f8e0214 */
[----:B------:R-:W-:-:S03]  /*1580*/  HFMA2 R13, -RZ, RZ, 0, 0 ;  /* 0x00000000ff0d7431 */ /* 0x000fc600000001ff */
[----:B------:R-:W-:-:S13]  /*1590*/  ISETP.GE.U32.AND P0, PT, R20, UR4, PT ;  /* 0x0000000414007c0c */ /* 0x000fda000bf06070 */
[----:B------:R-:W-:-:S05]  /*15a0*/  @P0 VIADD R20, R20, -UR4 ;  /* 0x8000000414140c36 */ /* 0x000fca0008000000 */
[----:B------:R-:W-:-:S13]  /*15b0*/  ISETP.GE.U32.AND P0, PT, R20, UR4, PT ;  /* 0x0000000414007c0c */ /* 0x000fda000bf06070 */
[----:B------:R-:W-:Y:S02]  /*15c0*/  @P0 IADD3 R20, PT, PT, R20, -UR4, RZ ;  /* 0x8000000414140c10 */ /* 0x000fe4000fffe0ff */
[----:B------:R-:W-:-:S05]  /*15d0*/  @!P1 LOP3.LUT R20, RZ, UR4, RZ, 0x33, !PT ;  /* 0x00000004ff149c12 */ /* 0x000fca000f8e33ff */
[----:B------:R-:W-:Y:S01]  /*15e0*/  IMAD.MOV.U32 R12, RZ, RZ, R20 ;  /* 0x000000ffff0c7224 */ /* 0x000fe200078e0014 */
[----:B------:R-:W-:Y:S06]  /*15f0*/  BRA `(.L_x_92) ;  /* 0x0000000000187947 */ /* 0x000fec0003800000 */
.L_x_91:
[----:B------:R-:W0:Y:S01]  /*1600*/  LDCU.64 UR4, c[0x0][0x3c0] ;  /* 0x00007800ff0477ac */ /* 0x000e220008000a00 */
[----:B------:R-:W-:Y:S01]  /*1610*/  IMAD.MOV.U32 R0, RZ, RZ, R20 ;  /* 0x000000ffff007224 */ /* 0x000fe200078e0014 */
[----:B------:R-:W-:Y:S02]  /*1620*/  MOV R20, 0x1660 ;  /* 0x0000166000147802 */ /* 0x000fe40000000f00 */
[----:B0-----:R-:W-:Y:S01]  /*1630*/  MOV R19, UR4 ;  /* 0x0000000400137c02 */ /* 0x001fe20008000f00 */
[----:B------:R-:W-:-:S07]  /*1640*/  IMAD.U32 R17, RZ, RZ, UR5 ;  /* 0x00000005ff117e24 */ /* 0x000fce000f8e00ff */
[----:B------:R-:W-:Y:S05]  /*1650*/  CALL.REL.NOINC `($__internal_5_$__cuda_sm20_rem_u64) ;  /* 0x0000000400bc7944 */ /* 0x000fea0003c00000 */
.L_x_92:
[----:B------:R-:W-:Y:S05]  /*1660*/  BSYNC.RECONVERGENT B0 ;  /* 0x0000000000007941 */ /* 0x000fea0003800200 */
.L_x_90:
[----:B------:R-:W0:Y:S01]  /*1670*/  LDCU.64 UR12, c[0x0][0x3a8] ;  /* 0x00007500ff0c77ac */ /* 0x000e220008000a00 */
[----:B------:R-:W1:Y:S01]  /*1680*/  LDCU.128 UR4, c[0x0][0x3e0] ;  /* 0x00007c00ff0477ac */ /* 0x000e620008000c00 */
[----:B------:R-:W2:Y:S01]  /*1690*/  LDCU.128 UR8, c[0x0][0x3b0] ;  /* 0x00007600ff0877ac */ /* 0x000ea20008000c00 */
[----:B0-----:R-:W-:Y:S02]  /*16a0*/  IMAD R5, R5, UR12, RZ ;  /* 0x0000000c05057c24 */ /* 0x001fe4000f8e02ff */
[----:B------:R-:W-:-:S04]  /*16b0*/  IMAD.WIDE.U32 R6, R4, UR12, R6 ;  /* 0x0000000c04067c25 */ /* 0x000fc8000f8e0006 */
[----:B-1----:R-:W-:Y:S02]  /*16c0*/  IMAD R15, R13, UR4, RZ ;  /* 0x000000040d0f7c24 */ /* 0x002fe4000f8e02ff */
[----:B------:R-:W-:Y:S01]  /*16d0*/  IMAD R13, R4, UR13, R5 ;  /* 0x0000000d040d7c24 */ /* 0x000fe2000f8e0205 */
[----:B------:R-:W-:Y:S01]  /*16e0*/  MOV R4, R8 ;  /* 0x0000000800047202 */ /* 0x000fe20000000f00 */
[----:B------:R-:W-:Y:S02]  /*16f0*/  IMAD.MOV.U32 R5, RZ, RZ, R9 ;  /* 0x000000ffff057224 */ /* 0x000fe400078e0009 */
[C---:B------:R-:W-:Y:S01]  /*1700*/  IMAD R15, R12.reuse, UR5, R15 ;  /* 0x000000050c0f7c24 */ /* 0x040fe2000f8e020f */
[----:B------:R-:W-:Y:S01]  /*1710*/  IADD3 R0, PT, PT, R7, R13, RZ ;  /* 0x0000000d07007210 */ /* 0x000fe20007ffe0ff */
[----:B------:R-:W-:Y:S01]  /*1720*/  IMAD.WIDE.U32 R4, R12, UR4, R4 ;  /* 0x000000040c047c25 */ /* 0x000fe2000f8e0004 */
[----:B------:R-:W0:Y:S03]  /*1730*/  LDCU UR5, c[0x0][0x388] ;  /* 0x00007100ff0577ac */ /* 0x000e260008000800 */
[----:B------:R-:W-:-:S02]  /*1740*/  IMAD.IADD R5, R5, 0x1, R15 ;  /* 0x0000000105057824 */ /* 0x000fc400078e020f */
[----:B--2---:R-:W-:Y:S02]  /*1750*/  IMAD R7, R0, UR8, RZ ;  /* 0x0000000800077c24 */ /* 0x004fe4000f8e02ff */
[----:B------:R-:W-:-:S04]  /*1760*/  IMAD.WIDE.U32 R4, R6, UR8, R4 ;  /* 0x0000000806047c25 */ /* 0x000fc8000f8e0004 */
[----:B------:R-:W-:Y:S01]  /*1770*/  IMAD R13, R6, UR9, R7 ;  /* 0x00000009060d7c24 */ /* 0x000fe2000f8e0207 */
[----:B------:R-:W-:Y:S01]  /*1780*/  MOV R6, R10 ;  /* 0x0000000a00067202 */ /* 0x000fe20000000f00 */
[----:B------:R-:W-:Y:S02]  /*1790*/  IMAD R9, R16, UR6, RZ ;  /* 0x0000000610097c24 */ /* 0x000fe4000f8e02ff */
[----:B------:R-:W-:Y:S01]  /*17a0*/  IMAD.MOV.U32 R7, RZ, RZ, R11 ;  /* 0x000000ffff077224 */ /* 0x000fe200078e000b */
[----:B------:R-:W-:Y:S01]  /*17b0*/  IADD3 R0, PT, PT, R5, R13, RZ ;  /* 0x0000000d05007210 */ /* 0x000fe20007ffe0ff */
[C---:B------:R-:W-:Y:S01]  /*17c0*/  IMAD R9, R18.reuse, UR7, R9 ;  /* 0x0000000712097c24 */ /* 0x040fe2000f8e0209 */
[----:B0-----:R-:W-:Y:S01]  /*17d0*/  USHF.R.S32.HI UR4, URZ, 0x1f, UR5 ;  /* 0x0000001fff047899 */ /* 0x001fe20008011405 */
[----:B------:R-:W-:-:S04]  /*17e0*/  IMAD.WIDE.U32 R6, R18, UR6, R6 ;  /* 0x0000000612067c25 */ /* 0x000fc8000f8e0006 */
[----:B------:R-:W-:Y:S02]  /*17f0*/  IMAD.IADD R7, R7, 0x1, R9 ;  /* 0x0000000107077824 */ /* 0x000fe400078e0209 */
[----:B------:R-:W-:Y:S02]  /*1800*/  IMAD R5, R0, UR10, RZ ;  /* 0x0000000a00057c24 */ /* 0x000fe4000f8e02ff */
[----:B------:R-:W-:-:S04]  /*1810*/  IMAD.WIDE.U32 R6, R4, UR10, R6 ;  /* 0x0000000a04067c25 */ /* 0x000fc8000f8e0006 */
[----:B------:R-:W-:Y:S01]  /*1820*/  IMAD R5, R4, UR11, R5 ;  /* 0x0000000b04057c24 */ /* 0x000fe2000f8e0205 */
[----:B------:R-:W-:-:S04]  /*1830*/  ISETP.GE.U32.AND P0, PT, R6, UR5, PT ;  /* 0x0000000506007c0c */ /* 0x000fc8000bf06070 */
[----:B------:R-:W-:-:S04]  /*1840*/  IADD3 R5, PT, PT, R7, R5, RZ ;  /* 0x0000000507057210 */ /* 0x000fc80007ffe0ff */
[----:B------:R-:W-:-:S13]  /*1850*/  ISETP.GE.U32.AND.EX P0, PT, R5, UR4, PT, P0 ;  /* 0x0000000405007c0c */ /* 0x000fda000bf06100 */
[----:B------:R-:W-:Y:S05]  /*1860*/  @P0 EXIT ;  /* 0x000000000000094d */ /* 0x000fea0003800000 */
[----:B------:R-:W0:Y:S01]  /*1870*/  LDCU.64 UR6, c[0x0][0x380] ;  /* 0x00007000ff0677ac */ /* 0x000e220008000a00 */
[----:B------:R-:W1:Y:S01]  /*1880*/  LDCU.64 UR4, c[0x0][0x358] ;  /* 0x00006b00ff0477ac */ /* 0x000e620008000a00 */
[----:B0-----:R-:W-:-:S04]  /*1890*/  LEA R4, P0, R6, UR6, 0x3 ;  /* 0x0000000606047c11 */ /* 0x001fc8000f8018ff */
[----:B------:R-:W-:Y:S01]  /*18a0*/  LEA.HI.X R5, R6, UR7, R5, 0x3, P0 ;  /* 0x0000000706057c11 */ /* 0x000fe200080f1c05 */
[----:B------:R-:W0:Y:S05]  /*18b0*/  LDCU.64 UR6, c[0x0][0x390] ;  /* 0x00007200ff0677ac */ /* 0x000e2a0008000a00 */
[----:B-1----:R-:W2:Y:S01]  /*18c0*/  LDG.E.64 R4, desc[UR4][R4.64] ;  /* 0x0000000404047981 */ /* 0x002ea2000c1e1b00 */
[----:B0-----:R-:W-:-:S04]  /*18d0*/  LEA R6, P0, R2, UR6, 0x3 ;  /* 0x0000000602067c11 */ /* 0x001fc8000f8018ff */
[----:B------:R-:W-:-:S05]  /*18e0*/  LEA.HI.X R7, R2, UR7, R3, 0x3, P0 ;  /* 0x0000000702077c11 */ /* 0x000fca00080f1c03 */
[----:B--2---:R-:W-:Y:S01]  /*18f0*/  STG.E.64 desc[UR4][R6.64], R4 ;  /* 0x0000000406007986 */ /* 0x004fe2000c101b04 */
[----:B------:R-:W-:Y:S05]  /*1900*/  EXIT ;  /* 0x000000000000794d */ /* 0x000fea0003800000 */
        .weak           $__internal_4_$__cuda_sm20_div_u64
        .type           $__internal_4_$__cuda_sm20_div_u64,@function
        .size           $__internal_4_$__cuda_sm20_div_u64,($__internal_5_$__cuda_sm20_rem_u64 - $__internal_4_$__cuda_sm20_div_u64)
$__internal_4_$__cuda_sm20_div_u64:
        /* <DEDUP_REMOVED lines=8> */
[----:B------:R-:W-:-:S03]  /*1990*/  IMAD.HI.U32 R18, R16, R21, RZ ;  /* 0x0000001510127227 */ /* 0x000fc600078e00ff */
[----:B------:R-:W-:Y:S01]  /*19a0*/  IADD3.X R23, PT, PT, RZ, ~R19, RZ, P0, !PT ;  /* 0x80000013ff177210 */ /* 0x000fe200007fe4ff */
[----:B------:R-:W-:-:S04]  /*19b0*/  IMAD.MOV.U32 R19, RZ, RZ, R16 ;  /* 0x000000ffff137224 */ /* 0x000fc800078e0010 */
[----:B------:R-:W-:-:S04]  /*19c0*/  IMAD.WIDE.U32 R18, P0, R16, R23, R18 ;  /* 0x0000001710127225 */ /* 0x000fc80007800012 */
[C---:B------:R-:W-:Y:S02]  /*19d0*/  IMAD R25, R17.reuse, R23, RZ ;  /* 0x0000001711197224 */ /* 0x040fe400078e02ff */
[----:B------:R-:W-:-:S04]  /*19e0*/  IMAD.HI.U32 R18, P1, R17, R21, R18 ;  /* 0x0000001511127227 */ /* 0x000fc80007820012 */
[----:B------:R-:W-:Y:S01]  /*19f0*/  IMAD.HI.U32 R21, R17, R23, RZ ;  /* 0x0000001711157227 */ /* 0x000fe200078e00ff */
[----:B------:R-:W-:-:S04]  /*1a00*/  IADD3 R19, P2, PT, R25, R18, RZ ;  /* 0x0000001219137210 */ /* 0x000fc80007f5e0ff */
[----:B------:R-:W-:Y:S01]  /*1a10*/  IADD3.X R21, PT, PT, R21, R17, RZ, P0, !PT ;  /* 0x0000001115157210 */ /* 0x000fe200007fe4ff */
[----:B------:R-:W-:-:S03]  /*1a20*/  IMAD.WIDE.U32 R16, R19, R12, RZ ;  /* 0x0000000c13107225 */ /* 0x000fc600078e00ff */
[----:B------:R-:W-:Y:S01]  /*1a30*/  IADD3.X R21, PT, PT, RZ, RZ, R21, P2, P1 ;  /* 0x000000ffff157210 */ /* 0x000fe200017e2415 */
[----:B------:R-:W-:Y:S01]  /*1a40*/  IMAD R17, R19, R13, R17 ;  /* 0x0000000d13117224 */ /* 0x000fe200078e0211 */
[----:B------:R-:W-:-:S03]  /*1a50*/  IADD3 R23, P0, PT, RZ, -R16, RZ ;  /* 0x80000010ff177210 */ /* 0x000fc60007f1e0ff */
[----:B------:R-:W-:Y:S02]  /*1a60*/  IMAD R17, R21, R12, R17 ;  /* 0x0000000c15117224 */ /* 0x000fe400078e0211 */
[----:B------:R-:W-:-:S04]  /*1a70*/  IMAD.HI.U32 R18, R19, R23, RZ ;  /* 0x0000001713127227 */ /* 0x000fc800078e00ff */
[----:B------:R-:W-:Y:S02]  /*1a80*/  IMAD.X R16, RZ, RZ, ~R17, P0 ;  /* 0x000000ffff107224 */ /* 0x000fe400000e0e11 */
[----:B------:R-:W-:Y:S02]  /*1a90*/  IMAD.MOV.U32 R17, RZ, RZ, RZ ;  /* 0x000000ffff117224 */ /* 0x000fe400078e00ff */
[----:B------:R-:W-:-:S04]  /*1aa0*/  IMAD.WIDE.U32 R18, P0, R19, R16, R18 ;  /* 0x0000001013127225 */ /* 0x000fc80007800012 */
[C---:B------:R-:W-:Y:S02]  /*1ab0*/  IMAD R20, R21.reuse, R16, RZ ;  /* 0x0000001015147224 */ /* 0x040fe400078e02ff */
[----:B------:R-:W-:-:S04]  /*1ac0*/  IMAD.HI.U32 R19, P1, R21, R23, R18 ;  /* 0x0000001715137227 */ /* 0x000fc80007820012 */
[----:B------:R-:W-:Y:S01]  /*1ad0*/  IMAD.HI.U32 R16, R21, R16, RZ ;  /* 0x0000001015107227 */ /* 0x000fe200078e00ff */
[----:B------:R-:W-:-:S04]  /*1ae0*/  IADD3 R19, P2, PT, R20, R19, RZ ;  /* 0x0000001314137210 */ /* 0x000fc80007f5e0ff */
[----:B------:R-:W-:Y:S01]  /*1af0*/  IADD3.X R21, PT, PT, R16, R21, RZ, P0, !PT ;  /* 0x0000001510157210 */ /* 0x000fe200007fe4ff */
[----:B------:R-:W-:-:S03]  /*1b00*/  IMAD.HI.U32 R16, R19, R14, RZ ;  /* 0x0000000e13107227 */ /* 0x000fc600078e00ff */
[----:B------:R-:W-:Y:S01]  /*1b10*/  IADD3.X R21, PT, PT, RZ, RZ, R21, P2, P1 ;  /* 0x000000ffff157210 */ /* 0x000fe200017e2415 */
[----:B------:R-:W-:-:S04]  /*1b20*/  IMAD.WIDE.U32 R16, R19, R15, R16 ;  /* 0x0000000f13107225 */ /* 0x000fc800078e0010 */
[C---:B------:R-:W-:Y:S02]  /*1b30*/  IMAD R23, R21.reuse, R15, RZ ;  /* 0x0000000f15177224 */ /* 0x040fe400078e02ff */
[----:B------:R-:W-:-:S04]  /*1b40*/  IMAD.HI.U32 R16, P0, R21, R14, R16 ;  /* 0x0000000e15107227 */ /* 0x000fc80007800010 */
[----:B------:R-:W-:Y:S01]  /*1b50*/  IMAD.HI.U32 R19, R21, R15, RZ ;  /* 0x0000000f15137227 */ /* 0x000fe200078e00ff */
[----:B------:R-:W-:-:S04]  /*1b60*/  IADD3 R21, P1, PT, R23, R16, RZ ;  /* 0x0000001017157210 */ /* 0x000fc80007f3e0ff */
[----:B------:R-:W-:Y:S01]  /*1b70*/  IADD3.X R19, PT, PT, R19, RZ, RZ, P0, !PT ;  /* 0x000000ff13137210 */ /* 0x000fe200007fe4ff */
[----:B------:R-:W-:-:S04]  /*1b80*/  IMAD.WIDE.U32 R16, R21, R12, RZ ;  /* 0x0000000c15107225 */ /* 0x000fc800078e00ff */
[----:B------:R-:W-:Y:S01]  /*1b90*/  IMAD.X R19, RZ, RZ, R19, P1 ;  /* 0x000000ffff137224 */ /* 0x000fe200008e0613 */
[----:B------:R-:W-:Y:S01]  /*1ba0*/  IADD3 R23, P1, PT, -R16, R14, RZ ;  /* 0x0000000e10177210 */ /* 0x000fe20007f3e1ff */
[----:B------:R-:W-:-:S03]  /*1bb0*/  IMAD R17, R21, R13, R17 ;  /* 0x0000000d15117224 */ /* 0x000fc600078e0211 */
[-C--:B------:R-:W-:Y:S01]  /*1bc0*/  ISETP.GE.U32.AND P0, PT, R23, R12.reuse, PT ;  /* 0x0000000c1700720c */ /* 0x080fe20003f06070 */
[----:B------:R-:W-:Y:S01]  /*1bd0*/  IMAD R14, R19, R12, R17 ;  /* 0x0000000c130e7224 */ /* 0x000fe200078e0211 */
[----:B------:R-:W-:-:S04]  /*1be0*/  IADD3 R17, P2, PT, -R12, R23, RZ ;  /* 0x000000170c117210 */ /* 0x000fc80007f5e1ff */
[----:B------:R-:W-:Y:S02]  /*1bf0*/  IADD3.X R20, PT, PT, ~R14, R15, RZ, P1, !PT ;  /* 0x0000000f0e147210 */ /* 0x000fe40000ffe5ff */
[----:B------:R-:W-:Y:S02]  /*1c00*/  IADD3 R14, P1, PT, R21, 0x1, RZ ;  /* 0x00000001150e7810 */ /* 0x000fe40007f3e0ff */
[C---:B------:R-:W-:Y:S01]  /*1c10*/  ISETP.GE.U32.AND.EX P0, PT, R20.reuse, R13, PT, P0 ;  /* 0x0000000d1400720c */ /* 0x040fe20003f06100 */
[----:B------:R-:W-:Y:S01]  /*1c20*/  IMAD.X R18, R20, 0x1, ~R13, P2 ;  /* 0x0000000114127824 */ /* 0x000fe200010e0e0d */
[----:B------:R-:W-:Y:S02]  /*1c30*/  IADD3.X R16, PT, PT, RZ, R19, RZ, P1, !PT ;  /* 0x00000013ff107210 */ /* 0x000fe40000ffe4ff */
[----:B------:R-:W-:Y:S02]  /*1c40*/  SEL R15, R14, R21, P0 ;  /* 0x000000150e0f7207 */ /* 0x000fe40000000000 */
[----:B------:R-:W-:-:S02]  /*1c50*/  SEL R17, R17, R23, P0 ;  /* 0x0000001711117207 */ /* 0x000fc40000000000 */
[----:B------:R-:W-:Y:S02]  /*1c60*/  SEL R18, R18, R20, P0 ;  /* 0x0000001412127207 */ /* 0x000fe40000000000 */
[----:B------:R-:W-:Y:S02]  /*1c70*/  SEL R14, R16, R19, P0 ;  /* 0x00000013100e7207 */ /* 0x000fe40000000000 */
[----:B------:R-:W-:Y:S02]  /*1c80*/  IADD3 R20, P2, PT, R15, 0x1, RZ ;  /* 0x000000010f147810 */ /* 0x000fe40007f5e0ff */
[----:B------:R-:W-:Y:S02]  /*1c90*/  ISETP.GE.U32.AND P0, PT, R17, R12, PT ;  /* 0x0000000c1100720c */ /* 0x000fe40003f06070 */
[----:B------:R-:W-:Y:S01]  /*1ca0*/  ISETP.NE.U32.AND P1, PT, R12, RZ, PT ;  /* 0x000000ff0c00720c */ /* 0x000fe20003f25070 */
[----:B------:R-:W-:Y:S01]  /*1cb0*/  IMAD.X R21, RZ, RZ, R14, P2 ;  /* 0x000000ffff157224 */ /* 0x000fe200010e060e */
[----:B------:R-:W-:-:S02]  /*1cc0*/  ISETP.GE.U32.AND.EX P0, PT, R18, R13, PT, P0 ;  /* 0x0000000d1200720c */ /* 0x000fc40003f06100 */
[----:B------:R-:W-:Y:S01]  /*1cd0*/  ISETP.NE.AND.EX P1, PT, R13, RZ, PT, P1 ;  /* 0x000000ff0d00720c */ /* 0x000fe20003f25310 */
[----:B------:R-:W-:Y:S01]  /*1ce0*/  IMAD.MOV.U32 R13, RZ, RZ, 0x0 ;  /* 0x00000000ff0d7424 */ /* 0x000fe200078e00ff */
[----:B------:R-:W-:Y:S02]  /*1cf0*/  MOV R12, R0 ;  /* 0x00000000000c7202 */ /* 0x000fe40000000f00 */
[----:B------:R-:W-:Y:S02]  /*1d00*/  SEL R20, R20, R15, P0 ;  /* 0x0000000f14147207 */ /* 0x000fe40000000000 */
[----:B------:R-:W-:Y:S02]  /*1d10*/  SEL R21, R21, R14, P0 ;  /* 0x0000000e15157207 */ /* 0x000fe40000000000 */
[----:B------:R-:W-:Y:S02]  /*1d20*/  SEL R20, R20, 0xffffffff, P1 ;  /* 0xffffffff14147807 */ /* 0x000fe40000800000 */
[----:B------:R-:W-:Y:S01]  /*1d30*/  SEL R21, R21, 0xffffffff, P1 ;  /* 0xffffffff15157807 */ /* 0x000fe20000800000 */
[----:B------:R-:W-:Y:S06]  /*1d40*/  RET.REL.NODEC R12 `(_Z25cuda_im2col_kernel_doublePdiS_immmmmmmmmm) ;  /* 0xffffffe00cac7950 */ /* 0x000fec0003c3ffff */
        .weak           $__internal_5_$__cuda_sm20_rem_u64
        .type           $__internal_5_$__cuda_sm20_rem_u64,@function
        .size           $__internal_5_$__cuda_sm20_rem_u64,(.L_x_127 - $__internal_5_$__cuda_sm20_rem_u64)
$__internal_5_$__cuda_sm20_rem_u64:
[----:B------:R-:W-:Y:S01]  /*1d50*/  MOV R22, R19 ;  /* 0x0000001300167202 */ /* 0x000fe20000000f00 */
[----:B------:R-:W-:-:S05]  /*1d60*/  IMAD.MOV.U32 R23, RZ, RZ, R17 ;  /* 0x000000ffff177224 */ /* 0x000fca00078e0011 */
        /* <DEDUP_REMOVED lines=47> */
[----:B------:R-:W-:Y:S02]  /*2060*/  MOV R21, 0x0 ;  /* 0x0000000000157802 */ /* 0x000fe40000000f00 */
[----:B------:R-:W-:Y:S02]  /*2070*/  ISETP.GE.U32.AND.EX P0, PT, R22, R17, PT, P0 ;  /* 0x000000111600720c */ /* 0x000fe40003f06100 */
[----:B------:R-:W-:Y:S02]  /*2080*/  IADD3.X R14, PT, PT, ~R17, R22, RZ, P1, !PT ;  /* 0x00000016110e7210 */ /* 0x000fe40000ffe5ff */
[----:B------:R-:W-:Y:S02]  /*2090*/  SEL R0, R0, R12, P0 ;  /* 0x0000000c00007207 */ /* 0x000fe40000000000 */
[----:B------:R-:W-:-:S02]  /*20a0*/  SEL R14, R14, R22, P0 ;  /* 0x000000160e0e7207 */ /* 0x000fc40000000000 */
[CC--:B------:R-:W-:Y:S02]  /*20b0*/  IADD3 R12, P2, PT, -R19.reuse, R0.reuse, RZ ;  /* 0x00000000130c7210 */ /* 0x0c0fe40007f5e1ff */
[----:B------:R-:W-:Y:S02]  /*20c0*/  ISETP.GE.U32.AND P0, PT, R0, R19, PT ;  /* 0x000000130000720c */ /* 0x000fe40003f06070 */
[----:B------:R-:W-:Y:S01]  /*20d0*/  ISETP.NE.U32.AND P1, PT, R19, RZ, PT ;  /* 0x000000ff1300720c */ /* 0x000fe20003f25070 */
[C---:B------:R-:W-:Y:S01]  /*20e0*/  IMAD.X R13, R14.reuse, 0x1, ~R17, P2 ;  /* 0x000000010e0d7824 */ /* 0x040fe200010e0e11 */
[----:B------:R-:W-:Y:S02]  /*20f0*/  ISETP.GE.U32.AND.EX P0, PT, R14, R17, PT, P0 ;  /* 0x000000110e00720c */ /* 0x000fe40003f06100 */
[----:B------:R-:W-:Y:S02]  /*2100*/  ISETP.NE.AND.EX P1, PT, R17, RZ, PT, P1 ;  /* 0x000000ff1100720c */ /* 0x000fe40003f25310 */
[----:B------:R-:W-:-:S02]  /*2110*/  SEL R12, R12, R0, P0 ;  /* 0x000000000c0c7207 */ /* 0x000fc40000000000 */
[----:B------:R-:W-:Y:S02]  /*2120*/  SEL R13, R13, R14, P0 ;  /* 0x0000000e0d0d7207 */ /* 0x000fe40000000000 */
[----:B------:R-:W-:Y:S02]  /*2130*/  SEL R12, R12, 0xffffffff, P1 ;  /* 0xffffffff0c0c7807 */ /* 0x000fe40000800000 */
[----:B------:R-:W-:Y:S01]  /*2140*/  SEL R13, R13, 0xffffffff, P1 ;  /* 0xffffffff0d0d7807 */ /* 0x000fe20000800000 */
[----:B------:R-:W-:Y:S06]  /*2150*/  RET.REL.NODEC R20 `(_Z25cuda_im2col_kernel_doublePdiS_immmmmmmmmm) ;  /* 0xffffffdc14a87950 */ /* 0x000fec0003c3ffff */
.L_x_93:
        /* <DEDUP_REMOVED lines=10> */
.L_x_127:


//--------------------- .text._Z24cuda_im2col_kernel_floatPfiS_immmmmmmmmm --------------------------
	.section	.text._Z24cuda_im2col_kernel_floatPfiS_immmmmmmmmm,"ax",@progbits
	.align	128
        .global         _Z24cuda_im2col_kernel_floatPfiS_immmmmmmmmm
        .type           _Z24cuda_im2col_kernel_floatPfiS_immmmmmmmmm,@function
        .size           _Z24cuda_im2col_kernel_floatPfiS_immmmmmmmmm,(.L_x_129 - _Z24cuda_im2col_kernel_floatPfiS_immmmmmmmmm)
        .other          _Z24cuda_im2col_kernel_floatPfiS_immmmmmmmmm,@"STO_CUDA_ENTRY STV_DEFAULT"
_Z24cuda_im2col_kernel_floatPfiS_immmmmmmmmm:
.text._Z24cuda_im2col_kernel_floatPfiS_immmmmmmmmm:
        /* <DEDUP_REMOVED lines=52> */
.L_x_95:
[----:B------:R-:W-:Y:S01]  /*0340*/  IMAD.U32 R13, RZ, RZ, UR7 ;  /* 0x00000007ff0d7e24 */ /* 0x000fe2000f8e00ff */
[----:B------:R-:W-:Y:S01]  /*0350*/  MOV R12, UR6 ;  /* 0x00000006000c7c02 */ /* 0x000fe20008000f00 */
[----:B------:R-:W-:Y:S01]  /*0360*/  IMAD.MOV.U32 R14, RZ, RZ, R2 ;  /* 0x000000ffff0e7224 */ /* 0x000fe200078e0002 */
[----:B------:R-:W-:Y:S01]  /*0370*/  MOV R15, R3 ;  /* 0x00000003000f7202 */ /* 0x000fe20000000f00 */
[----:B------:R-:W-:Y:S01]  /*0380*/  IMAD.U32 R13, RZ, RZ, UR4 ;  /* 0x00000004ff0d7e24 */ /* 0x000fe2000f8e00ff */
[----:B------:R-:W-:-:S07]  /*0390*/  MOV R0, 0x3b0 ;  /* 0x000003b000007802 */ /* 0x000fce0000000f00 */
[----:B------:R-:W-:Y:S05]  /*03a0*/  CALL.REL.NOINC `($__internal_6_$__cuda_sm20_div_u64) ;  /* 0x0000001400587944 */ /* 0x000fea0003c00000 */
[----:B------:R-:W-:Y:S01]  /*03b0*/  IMAD.MOV.U32 R4, RZ, RZ, R20 ;  /* 0x000000ffff047224 */ /* 0x000fe200078e0014 */
[----:B------:R-:W-:-:S07]  /*03c0*/  MOV R5, R21 ;  /* 0x0000001500057202 */ /* 0x000fce0000000f00 */
.L_x_96:
[----:B------:R-:W-:Y:S05]  /*03d0*/  BSYNC.RECONVERGENT B0 ;  /* 0x0000000000007941 */ /* 0x000fea0003800200 */
.L_x_94:
        /* <DEDUP_REMOVED lines=38> */
.L_x_98:
[----:B------:R-:W-:Y:S01]  /*0640*/  IMAD.U32 R13, RZ, RZ, UR9 ;  /* 0x00000009ff0d7e24 */ /* 0x000fe2000f8e00ff */
[----:B------:R-:W-:Y:S01]  /*0650*/  MOV R12, UR8 ;  /* 0x00000008000c7c02 */ /* 0x000fe20008000f00 */
[----:B------:R-:W-:Y:S01]  /*0660*/  IMAD.MOV.U32 R14, RZ, RZ, R2 ;  /* 0x000000ffff0e7224 */ /* 0x000fe200078e0002 */
[----:B------:R-:W-:Y:S01]  /*0670*/  MOV R15, R3 ;  /* 0x00000003000f7202 */ /* 0x000fe20000000f00 */
[----:B------:R-:W-:Y:S01]  /*0680*/  IMAD.U32 R13, RZ, RZ, UR6 ;  /* 0x00000006ff0d7e24 */ /* 0x000fe2000f8e00ff */
[----:B------:R-:W-:-:S07]  /*0690*/  MOV R0, 0x6b0 ;  /* 0x000006b000007802 */ /* 0x000fce0000000f00 */
[----:B------:R-:W-:Y:S05]  /*06a0*/  CALL.REL.NOINC `($__internal_6_$__cuda_sm20_div_u64) ;  /* 0x0000001000987944 */ /* 0x000fea0003c00000 */
.L_x_99:
[----:B------:R-:W-:Y:S05]  /*06b0*/  BSYNC.RECONVERGENT B0 ;  /* 0x0000000000007941 */ /* 0x000fea0003800200 */
.L_x_97:
        /* <DEDUP_REMOVED lines=26> */
.L_x_101:
[----:B------:R-:W0:Y:S01]  /*0860*/  LDCU.64 UR6, c[0x0][0x3a8] ;  /* 0x00007500ff0677ac */ /* 0x000e220008000a00 */
[----:B------:R-:W-:Y:S01]  /*0870*/  IMAD.MOV.U32 R0, RZ, RZ, R20 ;  /* 0x000000ffff007224 */ /* 0x000fe200078e0014 */
[----:B------:R-:W-:Y:S01]  /*0880*/  MOV R20, 0x8c0 ;  /* 0x000008c000147802 */ /* 0x000fe20000000f00 */
[----:B0-----:R-:W-:Y:S01]  /*0890*/  IMAD.U32 R19, RZ, RZ, UR6 ;  /* 0x00000006ff137e24 */ /* 0x001fe2000f8e00ff */
[----:B------:R-:W-:-:S07]  /*08a0*/  MOV R17, UR7 ;  /* 0x0000000700117c02 */ /* 0x000fce0008000f00 */
[----:B------:R-:W-:Y:S05]  /*08b0*/  CALL.REL.NOINC `($__internal_7_$__cuda_sm20_rem_u64) ;  /* 0x0000001400247944 */ /* 0x000fea0003c00000 */
[----:B------:R-:W-:Y:S01]  /*08c0*/  IMAD.MOV.U32 R6, RZ, RZ, R12 ;  /* 0x000000ffff067224 */ /* 0x000fe200078e000c */
[----:B------:R-:W-:-:S07]  /*08d0*/  MOV R7, R13 ;  /* 0x0000000d00077202 */ /* 0x000fce0000000f00 */
.L_x_102:
[----:B------:R-:W-:Y:S05]  /*08e0*/  BSYNC.RECONVERGENT B0 ;  /* 0x0000000000007941 */ /* 0x000fea0003800200 */
.L_x_100:
        /* <DEDUP_REMOVED lines=29> */
.L_x_104:
[----:B------:R-:W-:Y:S01]  /*0ac0*/  MOV R13, UR7 ;  /* 0x00000007000d7c02 */ /* 0x000fe20008000f00 */
[----:B------:R-:W-:Y:S01]  /*0ad0*/  IMAD.U32 R12, RZ, RZ, UR6 ;  /* 0x00000006ff0c7e24 */ /* 0x000fe2000f8e00ff */
[----:B------:R-:W-:Y:S01]  /*0ae0*/  MOV R15, R3 ;  /* 0x00000003000f7202 */ /* 0x000fe20000000f00 */
[----:B------:R-:W-:Y:S01]  /*0af0*/  IMAD.MOV.U32 R14, RZ, RZ, R2 ;  /* 0x000000ffff0e7224 */ /* 0x000fe200078e0002 */
[----:B------:R-:W-:Y:S01]  /*0b00*/  MOV R0, 0xb30 ;  /* 0x00000b3000007802 */ /* 0x000fe20000000f00 */
[----:B------:R-:W-:-:S07]  /*0b10*/  IMAD.U32 R13, RZ, RZ, UR8 ;  /* 0x00000008ff0d7e24 */ /* 0x000fce000f8e00ff */
[----:B------:R-:W-:Y:S05]  /*0b20*/  CALL.REL.NOINC `($__internal_6_$__cuda_sm20_div_u64) ;  /* 0x0000000c00787944 */ /* 0x000fea0003c00000 */
.L_x_105:
[----:B------:R-:W-:Y:S05]  /*0b30*/  BSYNC.RECONVERGENT B0 ;  /* 0x0000000000007941 */ /* 0x000fea0003800200 */
.L_x_103:
        /* <DEDUP_REMOVED lines=26> */
.L_x_107:
[----:B------:R-:W0:Y:S01]  /*0ce0*/  LDCU.64 UR6, c[0x0][0x3d0] ;  /* 0x00007a00ff0677ac */ /* 0x000e220008000a00 */
[----:B------:R-:W-:Y:S02]  /*0cf0*/  MOV R0, R20 ;  /* 0x0000001400007202 */ /* 0x000fe40000000f00 */
[----:B------:R-:W-:Y:S01]  /*0d00*/  MOV R20, 0xd40 ;  /* 0x00000d4000147802 */ /* 0x000fe20000000f00 */
[----:B0-----:R-:W-:Y:S01]  /*0d10*/  IMAD.U32 R19, RZ, RZ, UR6 ;  /* 0x00000006ff137e24 */ /* 0x001fe2000f8e00ff */
[----:B------:R-:W-:-:S07]  /*0d20*/  MOV R17, UR7 ;  /* 0x0000000700117c02 */ /* 0x000fce0008000f00 */
[----:B------:R-:W-:Y:S05]  /*0d30*/  CALL.REL.NOINC `($__internal_7_$__cuda_sm20_rem_u64) ;  /* 0x0000001000047944 */ /* 0x000fea0003c00000 */
[----:B------:R-:W-:Y:S01]  /*0d40*/  IMAD.MOV.U32 R8, RZ, RZ, R12 ;  /* 0x000000ffff087224 */ /* 0x000fe200078e000c */
[----:B------:R-:W-:-:S07]  /*0d50*/  MOV R9, R13 ;  /* 0x0000000d00097202 */ /* 0x000fce0000000f00 */
.L_x_108:
[----:B------:R-:W-:Y:S05]  /*0d60*/  BSYNC.RECONVERGENT B0 ;  /* 0x0000000000007941 */ /* 0x000fea0003800200 */
.L_x_106:
        /* <DEDUP_REMOVED lines=24> */
.L_x_110:
[----:B------:R-:W-:Y:S01]  /*0ef0*/  MOV R13, UR5 ;  /* 0x00000005000d7c02 */ /* 0x000fe20008000f00 */
[----:B------:R-:W-:Y:S01]  /*0f00*/  IMAD.U32 R12, RZ, RZ, UR4 ;  /* 0x00000004ff0c7e24 */ /* 0x000fe2000f8e00ff */
[----:B------:R-:W-:Y:S01]  /*0f10*/  MOV R15, R3 ;  /* 0x00000003000f7202 */ /* 0x000fe20000000f00 */
[----:B------:R-:W-:Y:S01]  /*0f20*/  IMAD.MOV.U32 R14, RZ, RZ, R2 ;  /* 0x000000ffff0e7224 */ /* 0x000fe200078e0002 */
[----:B------:R-:W-:Y:S01]  /*0f30*/  MOV R0, 0xf60 ;  /* 0x00000f6000007802 */ /* 0x000fe20000000f00 */
[----:B------:R-:W-:-:S07]  /*0f40*/  IMAD.U32 R13, RZ, RZ, UR10 ;  /* 0x0000000aff0d7e24 */ /* 0x000fce000f8e00ff */
[----:B------:R-:W-:Y:S05]  /*0f50*/  CALL.REL.NOINC `($__internal_6_$__cuda_sm20_div_u64) ;  /* 0x00000008006c7944 */ /* 0x000fea0003c00000 */
.L_x_111:
[----:B------:R-:W-:Y:S05]  /*0f60*/  BSYNC.RECONVERGENT B0 ;  /* 0x0000000000007941 */ /* 0x000fea0003800200 */
.L_x_109:
        /* <DEDUP_REMOVED lines=26> */
.L_x_113:
        /* <DEDUP_REMOVED lines=8> */
.L_x_114:
[----:B------:R-:W-:Y:S05]  /*1190*/  BSYNC.RECONVERGENT B0 ;  /* 0x0000000000007941 */ /* 0x000fea0003800200 */
.L_x_112:
        /* <DEDUP_REMOVED lines=29> */
.L_x_116:
[----:B------:R-:W0:Y:S01]  /*1370*/  LDCU.64 UR4, c[0x0][0x3c8] ;  /* 0x00007900ff0477ac */ /* 0x000e220008000a00 */
[----:B------:R-:W-:Y:S01]  /*1380*/  IMAD.MOV.U32 R14, RZ, RZ, R2 ;  /* 0x000000ffff0e7224 */ /* 0x000fe200078e0002 */
[----:B------:R-:W-:Y:S02]  /*1390*/  MOV R15, R3 ;  /* 0x00000003000f7202 */ /* 0x000fe40000000f00 */
[----:B------:R-:W-:Y:S02]  /*13a0*/  MOV R0, 0x13e0 ;  /* 0x000013e000007802 */ /* 0x000fe40000000f00 */
[----:B0-----:R-:W-:Y:S01]  /*13b0*/  MOV R12, UR4 ;  /* 0x00000004000c7c02 */ /* 0x001fe20008000f00 */
[----:B------:R-:W-:-:S07]  /*13c0*/  IMAD.U32 R13, RZ, RZ, UR5 ;  /* 0x00000005ff0d7e24 */ /* 0x000fce000f8e00ff */
[----:B------:R-:W-:Y:S05]  /*13d0*/  CALL.REL.NOINC `($__internal_6_$__cuda_sm20_div_u64) ;  /* 0x00000004004c7944 */ /* 0x000fea0003c00000 */
[----:B------:R-:W0:Y:S01]  /*13e0*/  LDCU.64 UR4, c[0x0][0x3c8] ;  /* 0x00007900ff0477ac */ /* 0x000e220008000a00 */
[----:B------:R-:W-:-:S05]  /*13f0*/  IADD3 R13, P0, PT, RZ, -R20, RZ ;  /* 0x80000014ff0d7210 */ /* 0x000fca0007f1e0ff */
[----:B------:R-:W-:-:S04]  /*1400*/  IMAD.X R0, RZ, RZ, ~R21, P0 ;  /* 0x000000ffff007224 */ /* 0x000fc800000e0e15 */
[----:B0-----:R-:W-:Y:S02]  /*1410*/  IMAD R0, R0, UR4, RZ ;  /* 0x0000000400007c24 */ /* 0x001fe4000f8e02ff */
[----:B------:R-:W-:-:S04]  /*1420*/  IMAD.WIDE.U32 R18, R13, UR4, R2 ;  /* 0x000000040d127c25 */ /* 0x000fc8000f8e0002 */
[----:B------:R-:W-:-:S05]  /*1430*/  IMAD R13, R13, UR5, R0 ;  /* 0x000000050d0d7c24 */ /* 0x000fca000f8e0200 */
[----:B------:R-:W-:-:S07]  /*1440*/  IADD3 R16, PT, PT, R19, R13, RZ ;  /* 0x0000000d13107210 */ /* 0x000fce0007ffe0ff */
.L_x_117:
[----:B------:R-:W-:Y:S05]  /*1450*/  BSYNC.RECONVERGENT B0 ;  /* 0x0000000000007941 */ /* 0x000fea0003800200 */
.L_x_115:
        /* <DEDUP_REMOVED lines=26> */
.L_x_119:
[----:B------:R-:W0:Y:S01]  /*1600*/  LDCU.64 UR4, c[0x0][0x3c0] ;  /* 0x00007800ff0477ac */ /* 0x000e220008000a00 */
[----:B------:R-:W-:Y:S01]  /*1610*/  IMAD.MOV.U32 R0, RZ, RZ, R20 ;  /* 0x000000ffff007224 */ /* 0x000fe200078e0014 */
[----:B------:R-:W-:Y:S02]  /*1620*/  MOV R20, 0x1660 ;  /* 0x0000166000147802 */ /* 0x000fe40000000f00 */
[----:B0-----:R-:W-:Y:S01]  /*1630*/  MOV R19, UR4 ;  /* 0x0000000400137c02 */ /* 0x001fe20008000f00 */
[----:B------:R-:W-:-:S07]  /*1640*/  IMAD.U32 R17, RZ, RZ, UR5 ;  /* 0x00000005ff117e24 */ /* 0x000fce000f8e00ff */
[----:B------:R-:W-:Y:S05]  /*1650*/  CALL.REL.NOINC `($__internal_7_$__cuda_sm20_rem_u64) ;  /* 0x0000000400bc7944 */ /* 0x000fea0003c00000 */
.L_x_120:
[----:B------:R-:W-:Y:S05]  /*1660*/  BSYNC.RECONVERGENT B0 ;  /* 0x0000000000007941 */ /* 0x000fea0003800200 */
.L_x_118:
        /* <DEDUP_REMOVED lines=37> */
[----:B-1----:R-:W2:Y:S01]  /*18c0*/  LDG.E R5, desc[UR4][R4.64] ;  /* 0x0000000404057981 */ /* 0x002ea2000c1e1900 */
[----:B0-----:R-:W-:-:S04]  /*18d0*/  LEA R6, P0, R2, UR6, 0x2 ;  /* 0x0000000602067c11 */ /* 0x001fc8000f8010ff */
[----:B------:R-:W-:-:S05]  /*18e0*/  LEA.HI.X R7, R2, UR7, R3, 0x2, P0 ;  /* 0x0000000702077c11 */ /* 0x000fca00080f1403 */
[----:B--2---:R-:W-:Y:S01]  /*18f0*/  STG.E desc[UR4][R6.64], R5 ;  /* 0x0000000506007986 */ /* 0x004fe2000c101904 */
[----:B------:R-:W-:Y:S05]  /*1900*/  EXIT ;  /* 0x000000000000794d */ /* 0x000fea0003800000 */
        .weak           $__internal_6_$__cuda_sm20_div_u64
        .type           $__internal_6_$__cuda_sm20_div_u64,@function
        .size           $__internal_6_$__cuda_sm20_div_u64,($__internal_7_$__cuda_sm20_rem_u64 - $__internal_6_$__cuda_sm20_div_u64)
$__internal_6_$__cuda_sm20_div_u64:
        /* <DEDUP_REMOVED lines=67> */
[----:B------:R-:W-:Y:S06]  /*1d40*/  RET.REL.NODEC R12 `(_Z24cuda_im2col_kernel_floatPfiS_immmmmmmmmm) ;  /* 0xffffffe00cac7950 */ /* 0x000fec0003c3ffff */
        .weak           $__internal_7_$__cuda_sm20_rem_u64
        .type           $__internal_7_$__cuda_sm20_rem_u64,@function
        .size           $__internal_7_$__cuda_sm20_rem_u64,(.L_x_129 - $__internal_7_$__cuda_sm20_rem_u64)
$__internal_7_$__cuda_sm20_rem_u64:
        /* <DEDUP_REMOVED lines=64> */
[----:B------:R-:W-:Y:S06]  /*2150*/  RET.REL.NODEC R20 `(_Z24cuda_im2col_kernel_floatPfiS_immmmmmmmmm) ;  /* 0xffffffdc14a87950 */ /* 0x000fec0003c3ffff */
.L_x_121:
        /* <DEDUP_REMOVED lines=10> */
.L_x_129:


//--------------------- .nv.shared.reserved.0     --------------------------
	.section	.nv.shared.reserved.0,"aw",@nobits
	.weak		__nv_reservedSMEM_offset_0_alias
	.size		__nv_reservedSMEM_offset_0_alias, 0, 64
	.other		__nv_reservedSMEM_offset_0_alias,@"STO_CUDA_RESERVED_SHARED STV_DEFAULT"
__nv_reservedSMEM_offset_0_alias:
	.zero		0
	.zero		64


//--------------------- .nv.constant0._Z25cuda_col2im_kernel_doublePdiS_immmmmmmmmmi --------------------------
	.section	.nv.constant0._Z25cuda_col2im_kernel_doublePdiS_immmmmmmmmmi,"a",@progbits
	.sectionflags	@""
	.align	4
.nv.constant0._Z25cuda_col2im_kernel_doublePdiS_immmmmmmmmmi:
	.zero		1012


//--------------------- .nv.constant0._Z24cuda_col2im_kernel_floatPfiS_immmmmmmmmmi --------------------------
	.section	.nv.constant0._Z24cuda_col2im_kernel_floatPfiS_immmmmmmmmmi,"a",@progbits
	.sectionflags	@""
	.align	4
.nv.constant0._Z24cuda_col2im_kernel_floatPfiS_immmmmmmmmmi:
	.zero		1012


//--------------------- .nv.constant0._Z25cuda_im2col_kernel_doublePdiS_immmmmmmmmm --------------------------
	.section	.nv.constant0._Z25cuda_im2col_kernel_doublePdiS_immmmmmmmmm,"a",@progbits
	.sectionflags	@""
	.align	4
.nv.constant0._Z25cuda_im2col_kernel_doublePdiS_immmmmmmmmm:
	.zero		1008


//--------------------- .nv.constant0._Z24cuda_im2col_kernel_floatPfiS_immmmmmmmmm --------------------------
	.section	.nv.constant0._Z24cuda_im2col_kernel_floatPfiS_immmmmmmmmm,"a",@progbits
	.sectionflags	@""
	.align	4
.nv.constant0._Z24cuda_im2col_kernel_floatPfiS_immmmmmmmmm:
	.zero		1008


//--------------------- SYMBOLS --------------------------

	.type		.nv.reservedSmem.offset0,@object
	.size		.nv.reservedSmem.offset0,0x4
